	.headerflags	@"EF_CUDA_TEXMODE_UNIFIED EF_CUDA_64BIT_ADDRESS EF_CUDA_ACCELERATORS EF_CUDA_SM90 EF_CUDA_VIRTUAL_SM(EF_CUDA_SM90)"
	.elftype	@"ET_EXEC"


//--------------------- .nv.info                  --------------------------
	.section	.nv.info,"",@"SHT_CUDA_INFO"
	.align	4


	//----- nvinfo : EIATTR_REGCOUNT
	.align		4
        /*0000*/ 	.byte	0x04, 0x2f
        /*0002*/ 	.short	(.L_1 - .L_0)
	.align		4
.L_0:
        /*0004*/ 	.word	index@(triton_red_fused_convolution_native_group_norm_23)
        /*0008*/ 	.word	0x00000032


	//----- nvinfo : EIATTR_MIN_STACK_SIZE
	.align		4
.L_1:
        /*000c*/ 	.byte	0x04, 0x12
        /*000e*/ 	.short	(.L_3 - .L_2)
	.align		4
.L_2:
        /*0010*/ 	.word	index@(triton_red_fused_convolution_native_group_norm_23)
        /*0014*/ 	.word	0x00000000


	//----- nvinfo : EIATTR_FRAME_SIZE
	.align		4
.L_3:
        /*0018*/ 	.byte	0x04, 0x11
        /*001a*/ 	.short	(.L_5 - .L_4)
	.align		4
.L_4:
        /*001c*/ 	.word	index@(triton_red_fused_convolution_native_group_norm_23)
        /*0020*/ 	.word	0x00000000


	//----- nvinfo : EIATTR_MIN_STACK_SIZE
	.align		4
.L_5:
        /*0024*/ 	.byte	0x04, 0x12
        /*0026*/ 	.short	(.L_7 - .L_6)
	.align		4
.L_6:
        /*0028*/ 	.word	index@(triton_red_fused_convolution_native_group_norm_23)
        /*002c*/ 	.word	0x00000000
.L_7:


//--------------------- .nv.info.triton_red_fused_convolution_native_group_norm_23 --------------------------
	.section	.nv.info.triton_red_fused_convolution_native_group_norm_23,"",@"SHT_CUDA_INFO"
	.sectionflags	@""
	.align	4


	//----- nvinfo : EIATTR_CUDA_API_VERSION
	.align		4
        /*0000*/ 	.byte	0x04, 0x37
        /*0002*/ 	.short	(.L_9 - .L_8)
.L_8:
        /*0004*/ 	.word	0x0000007c


	//----- nvinfo : EIATTR_KPARAM_INFO
	.align		4
.L_9:
        /*0008*/ 	.byte	0x04, 0x17
        /*000a*/ 	.short	(.L_11 - .L_10)
.L_10:
        /*000c*/ 	.word	0x00000000
        /*0010*/ 	.short	0x0007
        /*0012*/ 	.short	0x0034
        /*0014*/ 	.byte	0x00, 0xf0, 0x11, 0x00


	//----- nvinfo : EIATTR_KPARAM_INFO
	.align		4
.L_11:
        /*0018*/ 	.byte	0x04, 0x17
        /*001a*/ 	.short	(.L_13 - .L_12)
.L_12:
        /*001c*/ 	.word	0x00000000
        /*0020*/ 	.short	0x0006
        /*0022*/ 	.short	0x0030
        /*0024*/ 	.byte	0x00, 0xf0, 0x11, 0x00


	//----- nvinfo : EIATTR_KPARAM_INFO
	.align		4
.L_13:
        /*0028*/ 	.byte	0x04, 0x17
        /*002a*/ 	.short	(.L_15 - .L_14)
.L_14:
        /*002c*/ 	.word	0x00000000
        /*0030*/ 	.short	0x0005
        /*0032*/ 	.short	0x0028
        /*0034*/ 	.byte	0x00, 0xf4, 0x21, 0x00


	//----- nvinfo : EIATTR_KPARAM_INFO
	.align		4
.L_15:
        /*0038*/ 	.byte	0x04, 0x17
        /*003a*/ 	.short	(.L_17 - .L_16)
.L_16:
        /*003c*/ 	.word	0x00000000
        /*0040*/ 	.short	0x0004
        /*0042*/ 	.short	0x0020
        /*0044*/ 	.byte	0x00, 0xf4, 0x21, 0x00


	//----- nvinfo : EIATTR_KPARAM_INFO
	.align		4
.L_17:
        /*0048*/ 	.byte	0x04, 0x17
        /*004a*/ 	.short	(.L_19 - .L_18)
.L_18:
        /*004c*/ 	.word	0x00000000
        /*0050*/ 	.short	0x0003
        /*0052*/ 	.short	0x0018
        /*0054*/ 	.byte	0x00, 0xf4, 0x21, 0x00


	//----- nvinfo : EIATTR_KPARAM_INFO
	.align		4
.L_19:
        /*0058*/ 	.byte	0x04, 0x17
        /*005a*/ 	.short	(.L_21 - .L_20)
.L_20:
        /*005c*/ 	.word	0x00000000
        /*0060*/ 	.short	0x0002
        /*0062*/ 	.short	0x0010
        /*0064*/ 	.byte	0x00, 0xf4, 0x21, 0x00


	//----- nvinfo : EIATTR_KPARAM_INFO
	.align		4
.L_21:
        /*0068*/ 	.byte	0x04, 0x17
        /*006a*/ 	.short	(.L_23 - .L_22)
.L_22:
        /*006c*/ 	.word	0x00000000
        /*0070*/ 	.short	0x0001
        /*0072*/ 	.short	0x0008
        /*0074*/ 	.byte	0x00, 0xf4, 0x21, 0x00


	//----- nvinfo : EIATTR_KPARAM_INFO
	.align		4
.L_23:
        /*0078*/ 	.byte	0x04, 0x17
        /*007a*/ 	.short	(.L_25 - .L_24)
.L_24:
        /*007c*/ 	.word	0x00000000
        /*0080*/ 	.short	0x0000
        /*0082*/ 	.short	0x0000
        /*0084*/ 	.byte	0x00, 0xf4, 0x21, 0x00


	//----- nvinfo : EIATTR_SPARSE_MMA_MASK
	.align		4
.L_25:
        /*0088*/ 	.byte	0x03, 0x50
        /*008a*/ 	.short	0x0000


	//----- nvinfo : EIATTR_MAXREG_COUNT
	.align		4
        /*008c*/ 	.byte	0x03, 0x1b
        /*008e*/ 	.short	0x0080


	//----- nvinfo : EIATTR_COOP_GROUP_MASK_REGIDS
	.align		4
        /*0090*/ 	.byte	0x04, 0x29
        /*0092*/ 	.short	(.L_27 - .L_26)


	//   ....[0]....
.L_26:
        /*0094*/ 	.word	0xffffffff


	//   ....[1]....
        /*0098*/ 	.word	0xffffffff


	//   ....[2]....
        /*009c*/ 	.word	0xffffffff


	//   ....[3]....
        /*00a0*/ 	.word	0xffffffff


	//   ....[4]....
        /*00a4*/ 	.word	0xffffffff


	//   ....[5]....
        /*00a8*/ 	.word	0xffffffff


	//   ....[6]....
        /*00ac*/ 	.word	0xffffffff


	//   ....[7]....
        /*00b0*/ 	.word	0xffffffff


	//   ....[8]....
        /*00b4*/ 	.word	0xffffffff


	//   ....[9]....
        /*00b8*/ 	.word	0xffffffff


	//   ....[10]....
        /*00bc*/ 	.word	0xffffffff


	//   ....[11]....
        /*00c0*/ 	.word	0xffffffff


	//   ....[12]....
        /*00c4*/ 	.word	0xffffffff


	//   ....[13]....
        /*00c8*/ 	.word	0xffffffff


	//   ....[14]....
        /*00cc*/ 	.word	0xffffffff


	//   ....[15]....
        /*00d0*/ 	.word	0xffffffff


	//   ....[16]....
        /*00d4*/ 	.word	0xffffffff


	//   ....[17]....
        /*00d8*/ 	.word	0xffffffff


	//   ....[18]....
        /*00dc*/ 	.word	0xffffffff


	//   ....[19]....
        /*00e0*/ 	.word	0xffffffff


	//   ....[20]....
        /*00e4*/ 	.word	0xffffffff


	//   ....[21]....
        /*00e8*/ 	.word	0xffffffff


	//----- nvinfo : EIATTR_COOP_GROUP_INSTR_OFFSETS
	.align		4
.L_27:
        /*00ec*/ 	.byte	0x04, 0x28
        /*00ee*/ 	.short	(.L_29 - .L_28)


	//   ....[0]....
.L_28:
        /*00f0*/ 	.word	0x00001ad0


	//   ....[1]....
        /*00f4*/ 	.word	0x00001b50


	//   ....[2]....
        /*00f8*/ 	.word	0x00001c00


	//   ....[3]....
        /*00fc*/ 	.word	0x00001ca0


	//   ....[4]....
        /*0100*/ 	.word	0x00001d40


	//   ....[5]....
        /*0104*/ 	.word	0x00001dd0


	//   ....[6]....
        /*0108*/ 	.word	0x00001e90


	//   ....[7]....
        /*010c*/ 	.word	0x00001fb0


	//   ....[8]....
        /*0110*/ 	.word	0x00002050


	//   ....[9]....
        /*0114*/ 	.word	0x00002080


	//   ....[10]....
        /*0118*/ 	.word	0x00002220


	//   ....[11]....
        /*011c*/ 	.word	0x00002270


	//   ....[12]....
        /*0120*/ 	.word	0x00002290


	//   ....[13]....
        /*0124*/ 	.word	0x000022c0


	//   ....[14]....
        /*0128*/ 	.word	0x00002360


	//   ....[15]....
        /*012c*/ 	.word	0x000023e0


	//   ....[16]....
        /*0130*/ 	.word	0x00002420


	//   ....[17]....
        /*0134*/ 	.word	0x000024d0


	//   ....[18]....
        /*0138*/ 	.word	0x00002530


	//   ....[19]....
        /*013c*/ 	.word	0x00002570


	//   ....[20]....
        /*0140*/ 	.word	0x00002660


	//   ....[21]....
        /*0144*/ 	.word	0x00002690


	//----- nvinfo : EIATTR_EXIT_INSTR_OFFSETS
	.align		4
.L_29:
        /*0148*/ 	.byte	0x04, 0x1c
        /*014a*/ 	.short	(.L_31 - .L_30)


	//   ....[0]....
.L_30:
        /*014c*/ 	.word	0x00002850


	//   ....[1]....
        /*0150*/ 	.word	0x000028a0


	//----- nvinfo : EIATTR_REQNTID
	.align		4
.L_31:
        /*0154*/ 	.byte	0x04, 0x10
        /*0156*/ 	.short	(.L_33 - .L_32)
.L_32:
        /*0158*/ 	.word	0x00000200
        /*015c*/ 	.word	0x00000001
        /*0160*/ 	.word	0x00000001


	//----- nvinfo : EIATTR_CBANK_PARAM_SIZE
	.align		4
.L_33:
        /*0164*/ 	.byte	0x03, 0x19
        /*0166*/ 	.short	0x0038


	//----- nvinfo : EIATTR_PARAM_CBANK
	.align		4
        /*0168*/ 	.byte	0x04, 0x0a
        /*016a*/ 	.short	(.L_35 - .L_34)
	.align		4
.L_34:
        /*016c*/ 	.word	index@(.nv.constant0.triton_red_fused_convolution_native_group_norm_23)
        /*0170*/ 	.short	0x0210
        /*0172*/ 	.short	0x0038


	//----- nvinfo : EIATTR_SW_WAR
	.align		4
.L_35:
        /*0174*/ 	.byte	0x04, 0x36
        /*0176*/ 	.short	(.L_37 - .L_36)
.L_36:
        /*0178*/ 	.word	0x00000008
.L_37:


//--------------------- .nv.callgraph             --------------------------
	.section	.nv.callgraph,"",@"SHT_CUDA_CALLGRAPH"
	.align	4
	.sectionentsize	8
	.align		4
        /*0000*/ 	.word	0x00000000
	.align		4
        /*0004*/ 	.word	0xffffffff
	.align		4
        /*0008*/ 	.word	0x00000000
	.align		4
        /*000c*/ 	.word	0xfffffffe
	.align		4
        /*0010*/ 	.word	0x00000000
	.align		4
        /*0014*/ 	.word	0xfffffffd
	.align		4
        /*0018*/ 	.word	0x00000000
	.align		4
        /*001c*/ 	.word	0xfffffffc


//--------------------- .text.triton_red_fused_convolution_native_group_norm_23 --------------------------
	.section	.text.triton_red_fused_convolution_native_group_norm_23,"ax",@progbits
	.sectionflags	@"SHF_BARRIERS=1"
	.align	128
        .global         triton_red_fused_convolution_native_group_norm_23
        .type           triton_red_fused_convolution_native_group_norm_23,@function
        .size           triton_red_fused_convolution_native_group_norm_23,(.L_x_1 - triton_red_fused_convolution_native_group_norm_23)
        .other          triton_red_fused_convolution_native_group_norm_23,@"STO_CUDA_ENTRY STV_DEFAULT"
triton_red_fused_convolution_native_group_norm_23:
.text.triton_red_fused_convolution_native_group_norm_23:
[----:B------:R-:W0:Y:S01]  /*0000*/  LDC R1, c[0x0][0x28] ;  /* 0x00000a00ff017b82 */ /* 0x000e220000000800 */
[----:B------:R-:W1:Y:S07]  /*0010*/  S2R R29, SR_TID.X ;  /* 0x00000000001d7919 */ /* 0x000e6e0000002100 */
[----:B------:R-:W2:Y:S01]  /*0020*/  LDC.64 R36, c[0x0][0x210] ;  /* 0x00008400ff247b82 */ /* 0x000ea20000000a00 */
[----:B------:R-:W-:Y:S02]  /*0030*/  CS2R R4, SRZ ;  /* 0x0000000000047805 */ /* 0x000fe4000001ff00 */
[----:B------:R-:W-:Y:S01]  /*0040*/  CS2R R6, SRZ ;  /* 0x0000000000067805 */ /* 0x000fe2000001ff00 */
[----:B------:R-:W3:Y:S01]  /*0050*/  S2R R0, SR_CTAID.X ;  /* 0x0000000000007919 */ /* 0x000ee20000002500 */
[----:B------:R-:W-:-:S03]  /*0060*/  ULDC.64 UR6, c[0x0][0x208] ;  /* 0x0000820000067ab9 */ /* 0x000fc60000000a00 */
[----:B------:R-:W4:Y:S08]  /*0070*/  S2UR UR5, SR_CgaCtaId ;  /* 0x00000000000579c3 */ /* 0x000f300000008800 */
[----:B------:R-:W5:Y:S01]  /*0080*/  LDC.64 R40, c[0x0][0x218] ;  /* 0x00008600ff287b82 */ /* 0x000f620000000a00 */
[----:B-1----:R-:W-:-:S04]  /*0090*/  SHF.L.U32 R15, R29, 0x2, RZ ;  /* 0x000000021d0f7819 */ /* 0x002fc800000006ff */
[----:B------:R-:W-:Y:S02]  /*00a0*/  LOP3.LUT R15, R15, 0x7fc, RZ, 0xc0, !PT ;  /* 0x000007fc0f0f7812 */ /* 0x000fe400078ec0ff */
[C---:B---3--:R-:W-:Y:S02]  /*00b0*/  ISETP.GE.AND P0, PT, R0.reuse, 0x40, PT ;  /* 0x000000400000780c */ /* 0x048fe40003f06270 */
[----:B------:R-:W-:-:S05]  /*00c0*/  LEA R38, R0, R15, 0xd ;  /* 0x0000000f00267211 */ /* 0x000fca00078e68ff */
[----:B--2---:R-:W-:-:S06]  /*00d0*/  IMAD.WIDE R36, R38, 0x4, R36 ;  /* 0x0000000426247825 */ /* 0x004fcc00078e0224 */
[----:B------:R-:W2:Y:S01]  /*00e0*/  @!P0 LDG.E.EF.128 R4, desc[UR6][R36.64] ;  /* 0x0000000624048981 */ /* 0x000ea2000c0e1d00 */
[----:B------:R-:W-:Y:S01]  /*00f0*/  UMOV UR4, 0x400 ;  /* 0x0000040000047882 */ /* 0x000fe20000000000 */
[----:B------:R-:W-:Y:S01]  /*0100*/  SHF.R.S32.HI R9, RZ, 0x1f, R0 ;  /* 0x0000001fff097819 */ /* 0x000fe20000011400 */
[----:B----4-:R-:W-:Y:S01]  /*0110*/  UPRMT UR4, UR5, 0x654, UR4 ;  /* 0x0000065405047896 */ /* 0x010fe20008000004 */
[----:B------:R-:W-:Y:S02]  /*0120*/  MOV R10, RZ ;  /* 0x000000ff000a7202 */ /* 0x000fe40000000f00 */
[----:B------:R-:W-:-:S03]  /*0130*/  LEA.HI R9, R9, R0, RZ, 0x4 ;  /* 0x0000000009097211 */ /* 0x000fc600078f20ff */
[----:B------:R-:W-:Y:S02]  /*0140*/  LEA R34, R15, UR4, 0x3 ;  /* 0x000000040f227c11 */ /* 0x000fe4000f8e18ff */
[----:B------:R-:W-:-:S04]  /*0150*/  LOP3.LUT R9, R9, 0xffffff0, RZ, 0xc0, !PT ;  /* 0x0ffffff009097812 */ /* 0x000fc800078ec0ff */
[----:B------:R-:W-:-:S04]  /*0160*/  IADD3 R9, -R9, R0, RZ ;  /* 0x0000000009097210 */ /* 0x000fc80007ffe1ff */
[----:B------:R-:W-:-:S05]  /*0170*/  SHF.L.U32 R9, R9, 0x4, RZ ;  /* 0x0000000409097819 */ /* 0x000fca00000006ff */
[----:B-----5:R-:W-:Y:S01]  /*0180*/  IMAD.WIDE R40, R9, 0x4, R40 ;  /* 0x0000000409287825 */ /* 0x020fe200078e0228 */
[----:B------:R-:W-:Y:S01]  /*0190*/  BAR.SYNC.DEFER_BLOCKING 0x0 ;  /* 0x0000000000007b1d */ /* 0x000fe20000010000 */
[----:B------:R-:W-:Y:S02]  /*01a0*/  CS2R R8, SRZ ;  /* 0x0000000000087805 */ /* 0x000fe4000001ff00 */
[----:B--2---:R-:W-:Y:S02]  /*01b0*/  SEL R11, R4, RZ, !P0 ;  /* 0x000000ff040b7207 */ /* 0x004fe40004000000 */
[----:B------:R-:W-:Y:S02]  /*01c0*/  SEL R5, R5, RZ, !P0 ;  /* 0x000000ff05057207 */ /* 0x000fe40004000000 */
[----:B------:R-:W-:Y:S01]  /*01d0*/  SEL R13, R6, RZ, !P0 ;  /* 0x000000ff060d7207 */ /* 0x000fe20004000000 */
[----:B------:R-:W-:Y:S01]  /*01e0*/  STS [R34], R11 ;  /* 0x0000000b22007388 */ /* 0x000fe20000000800 */
[----:B------:R-:W-:Y:S01]  /*01f0*/  SEL R7, R7, RZ, !P0 ;  /* 0x000000ff07077207 */ /* 0x000fe20004000000 */
[----:B------:R-:W-:-:S02]  /*0200*/  HFMA2.MMA R6, -RZ, RZ, 0, 0 ;  /* 0x00000000ff067435 */ /* 0x000fc400000001ff */
[----:B------:R1:W-:Y:S04]  /*0210*/  STS [R34+0x8], R5 ;  /* 0x0000080522007388 */ /* 0x0003e80000000800 */
[----:B------:R-:W-:Y:S04]  /*0220*/  STS [R34+0x10], R13 ;  /* 0x0000100d22007388 */ /* 0x000fe80000000800 */
[----:B------:R-:W-:Y:S01]  /*0230*/  STS [R34+0x18], R7 ;  /* 0x0000180722007388 */ /* 0x000fe20000000800 */
[----:B------:R-:W-:Y:S01]  /*0240*/  LOP3.LUT R31, R29, 0x1ff, RZ, 0xc0, !PT ;  /* 0x000001ff1d1f7812 */ /* 0x000fe200078ec0ff */
[----:B-1----:R-:W1:Y:S08]  /*0250*/  LDC.64 R4, c[0x0][0x220] ;  /* 0x00008800ff047b82 */ /* 0x002e700000000a00 */
[----:B------:R-:W-:Y:S06]  /*0260*/  BAR.SYNC.DEFER_BLOCKING 0x0 ;  /* 0x0000000000007b1d */ /* 0x000fec0000010000 */
[----:B------:R-:W2:Y:S04]  /*0270*/  @!P0 LDG.E.EL R8, desc[UR6][R40.64+0x4] ;  /* 0x0000040628088981 */ /* 0x000ea8000c2e1900 */
[----:B------:R-:W3:Y:S04]  /*0280*/  @!P0 LDG.E.EL R10, desc[UR6][R40.64+0xc] ;  /* 0x00000c06280a8981 */ /* 0x000ee8000c2e1900 */
[----:B------:R-:W4:Y:S04]  /*0290*/  @!P0 LDG.E.EL R9, desc[UR6][R40.64+0x8] ;  /* 0x0000080628098981 */ /* 0x000f28000c2e1900 */
[----:B------:R-:W5:Y:S01]  /*02a0*/  @!P0 LDG.E.EL R6, desc[UR6][R40.64] ;  /* 0x0000000628068981 */ /* 0x000f62000c2e1900 */
[----:B------:R-:W-:-:S05]  /*02b0*/  LEA R33, R31, UR4, 0x3 ;  /* 0x000000041f217c11 */ /* 0x000fca000f8e18ff */
[----:B------:R-:W2:Y:S04]  /*02c0*/  LDS R21, [R33+0x1000] ;  /* 0x0010000021157984 */ /* 0x000ea80000000800 */
[----:B------:R-:W2:Y:S04]  /*02d0*/  LDS R7, [R33+0x3000] ;  /* 0x0030000021077984 */ /* 0x000ea80000000800 */
[----:B------:R-:W-:Y:S04]  /*02e0*/  LDS R23, [R33] ;  /* 0x0000000021177984 */ /* 0x000fe80000000800 */
[----:B------:R-:W2:Y:S01]  /*02f0*/  LDS R25, [R33+0x2000] ;  /* 0x0020000021197984 */ /* 0x000ea20000000800 */
[----:B-1----:R-:W-:Y:S01]  /*0300*/  IMAD.WIDE R38, R38, 0x4, R4 ;  /* 0x0000000426267825 */ /* 0x002fe200078e0204 */
[----:B------:R-:W-:-:S02]  /*0310*/  LEA R32, R31, UR4, 0x2 ;  /* 0x000000041f207c11 */ /* 0x000fc4000f8e10ff */
[----:B------:R-:W-:Y:S02]  /*0320*/  LEA R30, R15, UR4, 0x2 ;  /* 0x000000040f1e7c11 */ /* 0x000fe4000f8e10ff */
[----:B------:R-:W-:Y:S02]  /*0330*/  CS2R R14, SRZ ;  /* 0x00000000000e7805 */ /* 0x000fe4000001ff00 */
[----:B--2---:R-:W-:Y:S02]  /*0340*/  SEL R8, R8, RZ, !P0 ;  /* 0x000000ff08087207 */ /* 0x004fe40004000000 */
[----:B---3--:R-:W-:-:S03]  /*0350*/  SEL R10, R10, RZ, !P0 ;  /* 0x000000ff0a0a7207 */ /* 0x008fc60004000000 */
[----:B0-----:R-:W-:Y:S01]  /*0360*/  FADD R21, R21, R8 ;  /* 0x0000000815157221 */ /* 0x001fe20000000000 */
[----:B----4-:R-:W-:Y:S01]  /*0370*/  SEL R12, R9, RZ, !P0 ;  /* 0x000000ff090c7207 */ /* 0x010fe20004000000 */
[----:B------:R-:W-:Y:S01]  /*0380*/  FADD R35, R7, R10 ;  /* 0x0000000a07237221 */ /* 0x000fe20000000000 */
[----:B------:R-:W-:Y:S02]  /*0390*/  CS2R R8, SRZ ;  /* 0x0000000000087805 */ /* 0x000fe4000001ff00 */
[----:B------:R-:W-:-:S06]  /*03a0*/  CS2R R10, SRZ ;  /* 0x00000000000a7805 */ /* 0x000fcc000001ff00 */
[----:B------:R-:W2:Y:S01]  /*03b0*/  @!P0 LDG.E.EF.128 R8, desc[UR6][R38.64] ;  /* 0x0000000626088981 */ /* 0x000ea2000c0e1d00 */
[----:B------:R-:W-:Y:S01]  /*03c0*/  BAR.SYNC.DEFER_BLOCKING 0x0 ;  /* 0x0000000000007b1d */ /* 0x000fe20000010000 */
[----:B-----5:R-:W-:Y:S01]  /*03d0*/  SEL R6, R6, RZ, !P0 ;  /* 0x000000ff06067207 */ /* 0x020fe20004000000 */
[----:B------:R-:W-:-:S04]  /*03e0*/  FADD R25, R25, R12 ;  /* 0x0000000c19197221 */ /* 0x000fc80000000000 */
[----:B------:R-:W-:-:S05]  /*03f0*/  FADD R23, R23, R6 ;  /* 0x0000000617177221 */ /* 0x000fca0000000000 */
[----:B------:R-:W-:Y:S04]  /*0400*/  STS [R32], R23 ;  /* 0x0000001720007388 */ /* 0x000fe80000000800 */
[----:B------:R-:W-:Y:S04]  /*0410*/  STS [R32+0x800], R21 ;  /* 0x0008001520007388 */ /* 0x000fe80000000800 */
[----:B------:R-:W-:Y:S04]  /*0420*/  STS [R32+0x1000], R25 ;  /* 0x0010001920007388 */ /* 0x000fe80000000800 */
[----:B------:R-:W-:Y:S01]  /*0430*/  STS [R32+0x1800], R35 ;  /* 0x0018002320007388 */ /* 0x000fe20000000800 */
[----:B------:R-:W-:Y:S06]  /*0440*/  BAR.SYNC.DEFER_BLOCKING 0x0 ;  /* 0x0000000000007b1d */ /* 0x000fec0000010000 */
[----:B------:R-:W-:Y:S02]  /*0450*/  LDS.128 R4, [R30] ;  /* 0x000000001e047984 */ /* 0x000fe40000000c00 */
[----:B------:R-:W-:Y:S01]  /*0460*/  BAR.SYNC.DEFER_BLOCKING 0x0 ;  /* 0x0000000000007b1d */ /* 0x000fe20000010000 */
[----:B------:R-:W-:-:S05]  /*0470*/  CS2R R12, SRZ ;  /* 0x00000000000c7805 */ /* 0x000fca000001ff00 */
[----:B------:R-:W-:Y:S04]  /*0480*/  STS [R32], R23 ;  /* 0x0000001720007388 */ /* 0x000fe80000000800 */
[----:B------:R-:W-:Y:S04]  /*0490*/  STS [R32+0x800], R21 ;  /* 0x0008001520007388 */ /* 0x000fe80000000800 */
[----:B------:R-:W-:Y:S04]  /*04a0*/  STS [R32+0x1000], R25 ;  /* 0x0010001920007388 */ /* 0x000fe80000000800 */
[----:B------:R-:W-:Y:S01]  /*04b0*/  STS [R32+0x1800], R35 ;  /* 0x0018002320007388 */ /* 0x000fe20000000800 */
[----:B------:R-:W-:Y:S06]  /*04c0*/  BAR.SYNC.DEFER_BLOCKING 0x0 ;  /* 0x0000000000007b1d */ /* 0x000fec0000010000 */
[----:B------:R-:W3:Y:S04]  /*04d0*/  @!P0 LDG.E.EF.128 R12, desc[UR6][R36.64+0x2000] ;  /* 0x00200006240c8981 */ /* 0x000ee8000c0e1d00 */
[----:B------:R-:W0:Y:S04]  /*04e0*/  LDS.128 R16, [R30] ;  /* 0x000000001e107984 */ /* 0x000e280000000c00 */
[----:B0-----:R0:W-:Y:S01]  /*04f0*/  @!P0 STG.E.128 desc[UR6][R36.64], R16 ;  /* 0x0000001024008986 */ /* 0x0011e2000c101d06 */
[----:B------:R-:W-:Y:S01]  /*0500*/  BAR.SYNC.DEFER_BLOCKING 0x0 ;  /* 0x0000000000007b1d */ /* 0x000fe20000010000 */
[----:B------:R-:W-:Y:S01]  /*0510*/  HFMA2.MMA R20, -RZ, RZ, 0, 0 ;  /* 0x00000000ff147435 */ /* 0x000fe200000001ff */
[----:B0-----:R-:W-:-:S02]  /*0520*/  MOV R18, RZ ;  /* 0x000000ff00127202 */ /* 0x001fc40000000f00 */
[----:B---3--:R-:W-:Y:S02]  /*0530*/  SEL R27, R12, RZ, !P0 ;  /* 0x000000ff0c1b7207 */ /* 0x008fe40004000000 */
[----:B------:R-:W-:Y:S02]  /*0540*/  SEL R13, R13, RZ, !P0 ;  /* 0x000000ff0d0d7207 */ /* 0x000fe40004000000 */
[----:B------:R-:W-:Y:S02]  /*0550*/  SEL R23, R14, RZ, !P0 ;  /* 0x000000ff0e177207 */ /* 0x000fe40004000000 */
[----:B------:R-:W-:Y:S01]  /*0560*/  SEL R43, R15, RZ, !P0 ;  /* 0x000000ff0f2b7207 */ /* 0x000fe20004000000 */
[----:B------:R-:W-:Y:S04]  /*0570*/  STS [R34], R27 ;  /* 0x0000001b22007388 */ /* 0x000fe80000000800 */
[----:B------:R2:W-:Y:S04]  /*0580*/  STS [R34+0x8], R13 ;  /* 0x0000080d22007388 */ /* 0x0005e80000000800 */
[----:B------:R-:W-:Y:S04]  /*0590*/  STS [R34+0x10], R23 ;  /* 0x0000101722007388 */ /* 0x000fe80000000800 */
[----:B------:R0:W-:Y:S01]  /*05a0*/  STS [R34+0x18], R43 ;  /* 0x0000182b22007388 */ /* 0x0001e20000000800 */
[----:B------:R-:W-:Y:S01]  /*05b0*/  BAR.SYNC.DEFER_BLOCKING 0x0 ;  /* 0x0000000000007b1d */ /* 0x000fe20000010000 */
[----:B------:R-:W-:-:S06]  /*05c0*/  CS2R R14, SRZ ;  /* 0x00000000000e7805 */ /* 0x000fcc000001ff00 */
[----:B------:R-:W3:Y:S04]  /*05d0*/  @!P0 LDG.E.EL R14, desc[UR6][R40.64+0x10] ;  /* 0x00001006280e8981 */ /* 0x000ee8000c2e1900 */
[----:B------:R-:W0:Y:S04]  /*05e0*/  @!P0 LDG.E.EL R15, desc[UR6][R40.64+0x18] ;  /* 0x00001806280f8981 */ /* 0x000e28000c2e1900 */
[----:B------:R-:W4:Y:S04]  /*05f0*/  @!P0 LDG.E.EL R20, desc[UR6][R40.64+0x14] ;  /* 0x0000140628148981 */ /* 0x000f28000c2e1900 */
[----:B------:R-:W5:Y:S04]  /*0600*/  @!P0 LDG.E.EL R18, desc[UR6][R40.64+0x1c] ;  /* 0x00001c0628128981 */ /* 0x000f68000c2e1900 */
[----:B------:R-:W1:Y:S04]  /*0610*/  LDS R12, [R33] ;  /* 0x00000000210c7984 */ /* 0x000e680000000800 */
[----:B------:R-:W-:Y:S04]  /*0620*/  LDS R35, [R33+0x1000] ;  /* 0x0010000021237984 */ /* 0x000fe80000000800 */
[----:B------:R-:W0:Y:S04]  /*0630*/  LDS R16, [R33+0x2000] ;  /* 0x0020000021107984 */ /* 0x000e280000000800 */
[----:B------:R-:W0:Y:S01]  /*0640*/  LDS R17, [R33+0x3000] ;  /* 0x0030000021117984 */ /* 0x000e220000000800 */
[----:B--2---:R-:W-:-:S02]  /*0650*/  SEL R13, R8, RZ, !P0 ;  /* 0x000000ff080d7207 */ /* 0x004fc40004000000 */
[----:B------:R-:W-:-:S03]  /*0660*/  SEL R8, R9, RZ, !P0 ;  /* 0x000000ff09087207 */ /* 0x000fc60004000000 */
[----:B------:R-:W-:Y:S01]  /*0670*/  FADD R4, R13, R4 ;  /* 0x000000040d047221 */ /* 0x000fe20000000000 */
[----:B------:R-:W-:Y:S02]  /*0680*/  CS2R R24, SRZ ;  /* 0x0000000000187805 */ /* 0x000fe4000001ff00 */
[----:B------:R-:W-:Y:S02]  /*0690*/  CS2R R26, SRZ ;  /* 0x00000000001a7805 */ /* 0x000fe4000001ff00 */
[----:B---3--:R-:W-:Y:S02]  /*06a0*/  SEL R9, R14, RZ, !P0 ;  /* 0x000000ff0e097207 */ /* 0x008fe40004000000 */
[----:B0-----:R-:W-:-:S03]  /*06b0*/  SEL R43, R15, RZ, !P0 ;  /* 0x000000ff0f2b7207 */ /* 0x001fc60004000000 */
[----:B-1----:R-:W-:Y:S01]  /*06c0*/  FADD R9, R12, R9 ;  /* 0x000000090c097221 */ /* 0x002fe20000000000 */
[----:B------:R-:W-:Y:S02]  /*06d0*/  CS2R R12, SRZ ;  /* 0x00000000000c7805 */ /* 0x000fe4000001ff00 */
[----:B------:R-:W-:-:S06]  /*06e0*/  CS2R R14, SRZ ;  /* 0x00000000000e7805 */ /* 0x000fcc000001ff00 */
[----:B------:R-:W2:Y:S01]  /*06f0*/  @!P0 LDG.E.EF.128 R12, desc[UR6][R38.64+0x2000] ;  /* 0x00200006260c8981 */ /* 0x000ea2000c0e1d00 */
[----:B------:R-:W-:Y:S01]  /*0700*/  BAR.SYNC.DEFER_BLOCKING 0x0 ;  /* 0x0000000000007b1d */ /* 0x000fe20000010000 */
[----:B----4-:R-:W-:Y:S02]  /*0710*/  SEL R20, R20, RZ, !P0 ;  /* 0x000000ff14147207 */ /* 0x010fe40004000000 */
[----:B-----5:R-:W-:Y:S01]  /*0720*/  SEL R18, R18, RZ, !P0 ;  /* 0x000000ff12127207 */ /* 0x020fe20004000000 */
[----:B------:R-:W-:Y:S02]  /*0730*/  FADD R43, R16, R43 ;  /* 0x0000002b102b7221 */ /* 0x000fe40000000000 */
[----:B------:R-:W-:Y:S02]  /*0740*/  FADD R35, R35, R20 ;  /* 0x0000001423237221 */ /* 0x000fe40000000000 */
[----:B------:R-:W-:Y:S01]  /*0750*/  FADD R45, R17, R18 ;  /* 0x00000012112d7221 */ /* 0x000fe20000000000 */
[----:B------:R-:W-:Y:S04]  /*0760*/  STS [R32], R9 ;  /* 0x0000000920007388 */ /* 0x000fe80000000800 */
[----:B------:R-:W-:Y:S04]  /*0770*/  STS [R32+0x800], R35 ;  /* 0x0008002320007388 */ /* 0x000fe80000000800 */
[----:B------:R-:W-:Y:S04]  /*0780*/  STS [R32+0x1000], R43 ;  /* 0x0010002b20007388 */ /* 0x000fe80000000800 */
[----:B------:R-:W-:Y:S01]  /*0790*/  STS [R32+0x1800], R45 ;  /* 0x0018002d20007388 */ /* 0x000fe20000000800 */
[----:B------:R-:W-:Y:S06]  /*07a0*/  BAR.SYNC.DEFER_BLOCKING 0x0 ;  /* 0x0000000000007b1d */ /* 0x000fec0000010000 */
[----:B------:R-:W-:Y:S02]  /*07b0*/  LDS.128 R16, [R30] ;  /* 0x000000001e107984 */ /* 0x000fe40000000c00 */
[----:B------:R-:W-:Y:S06]  /*07c0*/  BAR.SYNC.DEFER_BLOCKING 0x0 ;  /* 0x0000000000007b1d */ /* 0x000fec0000010000 */
[----:B------:R-:W-:Y:S04]  /*07d0*/  STS [R32], R9 ;  /* 0x0000000920007388 */ /* 0x000fe80000000800 */
[----:B------:R-:W-:Y:S04]  /*07e0*/  STS [R32+0x800], R35 ;  /* 0x0008002320007388 */ /* 0x000fe80000000800 */
[----:B------:R-:W-:Y:S04]  /*07f0*/  STS [R32+0x1000], R43 ;  /* 0x0010002b20007388 */ /* 0x000fe80000000800 */
[----:B------:R-:W-:Y:S01]  /*0800*/  STS [R32+0x1800], R45 ;  /* 0x0018002d20007388 */ /* 0x000fe20000000800 */
[----:B------:R-:W-:Y:S06]  /*0810*/  BAR.SYNC.DEFER_BLOCKING 0x0 ;  /* 0x0000000000007b1d */ /* 0x000fec0000010000 */
[----:B------:R-:W3:Y:S04]  /*0820*/  @!P0 LDG.E.EF.128 R24, desc[UR6][R36.64+0x4000] ;  /* 0x0040000624188981 */ /* 0x000ee8000c0e1d00 */
[----:B------:R-:W0:Y:S01]  /*0830*/  LDS.128 R20, [R30] ;  /* 0x000000001e147984 */ /* 0x000e220000000c00 */
[----:B------:R-:W-:-:S03]  /*0840*/  FADD R5, R8, R5 ;  /* 0x0000000508057221 */ /* 0x000fc60000000000 */
[----:B0-----:R0:W-:Y:S01]  /*0850*/  @!P0 STG.E.128 desc[UR6][R36.64+0x2000], R20 ;  /* 0x0020001424008986 */ /* 0x0011e2000c101d06 */
[----:B------:R-:W-:Y:S01]  /*0860*/  HFMA2.MMA R8, -RZ, RZ, 0, 0 ;  /* 0x00000000ff087435 */ /* 0x000fe200000001ff */
[----:B------:R-:W-:Y:S01]  /*0870*/  BAR.SYNC.DEFER_BLOCKING 0x0 ;  /* 0x0000000000007b1d */ /* 0x000fe20000010000 */
[----:B0-----:R-:W-:Y:S02]  /*0880*/  SEL R21, R10, RZ, !P0 ;  /* 0x000000ff0a157207 */ /* 0x001fe40004000000 */
[----:B------:R-:W-:-:S03]  /*0890*/  SEL R10, R11, RZ, !P0 ;  /* 0x000000ff0b0a7207 */ /* 0x000fc60004000000 */
[----:B------:R-:W-:Y:S02]  /*08a0*/  FADD R21, R21, R6 ;  /* 0x0000000615157221 */ /* 0x000fe40000000000 */
[----:B------:R-:W-:Y:S01]  /*08b0*/  FADD R6, R10, R7 ;  /* 0x000000070a067221 */ /* 0x000fe20000000000 */
[----:B------:R-:W-:-:S04]  /*08c0*/  ISETP.LT.AND P1, PT, R0, 0x40, PT ;  /* 0x000000400000780c */ /* 0x000fc80003f21270 */
[----:B------:R-:W-:-:S05]  /*08d0*/  SEL R20, RZ, 0x3f800000, !P1 ;  /* 0x3f800000ff147807 */ /* 0x000fca0004800000 */
[----:B------:R-:W-:-:S05]  /*08e0*/  FADD R22, R20, 1 ;  /* 0x3f80000014167421 */ /* 0x000fca0000000000 */
[----:B------:R-:W-:Y:S02]  /*08f0*/  @!P0 MOV R20, R22 ;  /* 0x0000001600148202 */ /* 0x000fe40000000f00 */
[----:B------:R-:W0:Y:S01]  /*0900*/  MUFU.RCP R22, R22 ;  /* 0x0000001600167308 */ /* 0x000e220000001000 */
[----:B--2---:R-:W-:Y:S02]  /*0910*/  SEL R10, R13, RZ, !P0 ;  /* 0x000000ff0d0a7207 */ /* 0x004fe40004000000 */
[----:B------:R-:W-:-:S03]  /*0920*/  SEL R7, R14, RZ, !P0 ;  /* 0x000000ff0e077207 */ /* 0x000fc60004000000 */
[----:B------:R-:W-:Y:S01]  /*0930*/  FADD R14, R10, R17 ;  /* 0x000000110a0e7221 */ /* 0x000fe20000000000 */
[----:B------:R-:W-:Y:S02]  /*0940*/  CS2R R10, SRZ ;  /* 0x00000000000a7805 */ /* 0x000fe4000001ff00 */
[----:B------:R-:W-:Y:S02]  /*0950*/  FSEL R13, R5, RZ, !P0 ;  /* 0x000000ff050d7208 */ /* 0x000fe40004000000 */
[----:B---3--:R-:W-:Y:S02]  /*0960*/  SEL R9, R24, RZ, !P0 ;  /* 0x000000ff18097207 */ /* 0x008fe40004000000 */
[----:B------:R-:W-:Y:S02]  /*0970*/  SEL R25, R25, RZ, !P0 ;  /* 0x000000ff19197207 */ /* 0x000fe40004000000 */
[----:B------:R-:W-:Y:S02]  /*0980*/  SEL R35, R26, RZ, !P0 ;  /* 0x000000ff1a237207 */ /* 0x000fe40004000000 */
[----:B------:R-:W-:Y:S01]  /*0990*/  SEL R27, R27, RZ, !P0 ;  /* 0x000000ff1b1b7207 */ /* 0x000fe20004000000 */
[----:B------:R1:W-:Y:S04]  /*09a0*/  STS [R34], R9 ;  /* 0x0000000922007388 */ /* 0x0003e80000000800 */
[----:B------:R2:W-:Y:S04]  /*09b0*/  STS [R34+0x8], R25 ;  /* 0x0000081922007388 */ /* 0x0005e80000000800 */
[----:B------:R-:W-:Y:S04]  /*09c0*/  STS [R34+0x10], R35 ;  /* 0x0000102322007388 */ /* 0x000fe80000000800 */
[----:B------:R-:W-:Y:S01]  /*09d0*/  STS [R34+0x18], R27 ;  /* 0x0000181b22007388 */ /* 0x000fe20000000800 */
[----:B------:R-:W-:Y:S01]  /*09e0*/  BAR.SYNC.DEFER_BLOCKING 0x0 ;  /* 0x0000000000007b1d */ /* 0x000fe20000010000 */
[----:B-1----:R-:W-:-:S02]  /*09f0*/  SEL R9, R12, RZ, !P0 ;  /* 0x000000ff0c097207 */ /* 0x002fc40004000000 */
[----:B------:R-:W-:-:S03]  /*0a00*/  SEL R24, R15, RZ, !P0 ;  /* 0x000000ff0f187207 */ /* 0x000fc60004000000 */
[----:B------:R-:W-:Y:S01]  /*0a10*/  FADD R15, R9, R16 ;  /* 0x00000010090f7221 */ /* 0x000fe20000000000 */
[----:B------:R-:W-:Y:S01]  /*0a20*/  HFMA2.MMA R9, -RZ, RZ, 0, 0 ;  /* 0x00000000ff097435 */ /* 0x000fe200000001ff */
[----:B------:R-:W3:Y:S09]  /*0a30*/  @!P0 LDG.E.EL R8, desc[UR6][R40.64+0x20] ;  /* 0x0000200628088981 */ /* 0x000ef2000c2e1900 */
[----:B------:R-:W4:Y:S04]  /*0a40*/  @!P0 LDG.E.EL R9, desc[UR6][R40.64+0x24] ;  /* 0x0000240628098981 */ /* 0x000f28000c2e1900 */
[----:B------:R-:W5:Y:S04]  /*0a50*/  @!P0 LDG.E.EL R10, desc[UR6][R40.64+0x28] ;  /* 0x00002806280a8981 */ /* 0x000f68000c2e1900 */
[----:B------:R-:W5:Y:S01]  /*0a60*/  @!P0 LDG.E.EL R11, desc[UR6][R40.64+0x2c] ;  /* 0x00002c06280b8981 */ /* 0x000f62000c2e1900 */
[----:B------:R-:W-:Y:S01]  /*0a70*/  FSEL R12, R4, RZ, !P0 ;  /* 0x000000ff040c7208 */ /* 0x000fe20004000000 */
[----:B------:R-:W-:-:S02]  /*0a80*/  FADD R16, R7, R18 ;  /* 0x0000001207107221 */ /* 0x000fc40000000000 */
[----:B------:R-:W1:Y:S02]  /*0a90*/  LDS R35, [R33] ;  /* 0x0000000021237984 */ /* 0x000e640000000800 */
[----:B------:R-:W-:Y:S01]  /*0aa0*/  FADD R7, -R12, R15 ;  /* 0x0000000f0c077221 */ /* 0x000fe20000000100 */
[----:B------:R-:W-:Y:S01]  /*0ab0*/  FADD R5, R24, R19 ;  /* 0x0000001318057221 */ /* 0x000fe20000000000 */
[----:B------:R-:W1:Y:S02]  /*0ac0*/  LDS R47, [R33+0x1000] ;  /* 0x00100000212f7984 */ /* 0x000e640000000800 */
[-C--:B0-----:R-:W-:Y:S01]  /*0ad0*/  FFMA R18, R7, R22.reuse, R12 ;  /* 0x0000001607127223 */ /* 0x081fe2000000000c */
[----:B------:R-:W-:Y:S01]  /*0ae0*/  FADD R4, -R13, R14 ;  /* 0x0000000e0d047221 */ /* 0x000fe20000000100 */
[----:B------:R-:W0:Y:S02]  /*0af0*/  LDS R45, [R33+0x2000] ;  /* 0x00200000212d7984 */ /* 0x000e240000000800 */
[----:B------:R-:W-:Y:S01]  /*0b00*/  FADD R24, R15, -R18 ;  /* 0x800000120f187221 */ /* 0x000fe20000000000 */
[----:B------:R-:W-:Y:S01]  /*0b10*/  FSEL R15, R21, RZ, !P0 ;  /* 0x000000ff150f7208 */ /* 0x000fe20004000000 */
[----:B------:R-:W-:Y:S01]  /*0b20*/  FFMA R19, R4, R22, R13 ;  /* 0x0000001604137223 */ /* 0x000fe2000000000d */
[----:B------:R-:W-:Y:S01]  /*0b30*/  @!P0 MOV R12, R18 ;  /* 0x00000012000c8202 */ /* 0x000fe20000000f00 */
[----:B------:R-:W0:Y:S02]  /*0b40*/  LDS R43, [R33+0x3000] ;  /* 0x00300000212b7984 */ /* 0x000e240000000800 */
[----:B------:R-:W-:Y:S01]  /*0b50*/  FADD R18, -R15, R16 ;  /* 0x000000100f127221 */ /* 0x000fe20000000100 */
[----:B------:R-:W-:Y:S01]  /*0b60*/  FADD R17, R14, -R19 ;  /* 0x800000130e117221 */ /* 0x000fe20000000000 */
[----:B------:R-:W-:-:S02]  /*0b70*/  @!P0 MOV R13, R19 ;  /* 0x00000013000d8202 */ /* 0x000fc40000000f00 */
[----:B------:R-:W-:Y:S01]  /*0b80*/  FFMA R19, R18, R22, R15 ;  /* 0x0000001612137223 */ /* 0x000fe2000000000f */
[----:B------:R-:W-:-:S03]  /*0b90*/  FSEL R14, R6, RZ, !P0 ;  /* 0x000000ff060e7208 */ /* 0x000fc60004000000 */
[----:B------:R-:W-:Y:S01]  /*0ba0*/  FADD R21, R16, -R19 ;  /* 0x8000001310157221 */ /* 0x000fe20000000000 */
[----:B------:R-:W-:Y:S01]  /*0bb0*/  @!P0 MOV R15, R19 ;  /* 0x00000013000f8202 */ /* 0x000fe20000000f00 */
[----:B------:R-:W-:-:S04]  /*0bc0*/  FADD R19, -R14, R5 ;  /* 0x000000050e137221 */ /* 0x000fc80000000100 */
[----:B------:R-:W-:Y:S01]  /*0bd0*/  FFMA R22, R19, R22, R14 ;  /* 0x0000001613167223 */ /* 0x000fe2000000000e */
[----:B------:R-:W-:-:S03]  /*0be0*/  FFMA R17, R4, R17, RZ ;  /* 0x0000001104117223 */ /* 0x000fc600000000ff */
[----:B------:R-:W-:Y:S01]  /*0bf0*/  FADD R16, R5, -R22 ;  /* 0x8000001605107221 */ /* 0x000fe20000000000 */
[----:B------:R-:W-:Y:S01]  /*0c00*/  @!P0 MOV R14, R22 ;  /* 0x00000016000e8202 */ /* 0x000fe20000000f00 */
[----:B------:R-:W-:Y:S01]  /*0c10*/  FFMA R22, R7, R24, RZ ;  /* 0x0000001807167223 */ /* 0x000fe200000000ff */
[----:B------:R-:W-:Y:S02]  /*0c20*/  CS2R R4, SRZ ;  /* 0x0000000000047805 */ /* 0x000fe4000001ff00 */
[----:B------:R-:W-:-:S06]  /*0c30*/  CS2R R6, SRZ ;  /* 0x0000000000067805 */ /* 0x000fcc000001ff00 */
[----:B------:R-:W5:Y:S01]  /*0c40*/  @!P0 LDG.E.EF.128 R4, desc[UR6][R38.64+0x4000] ;  /* 0x0040000626048981 */ /* 0x000f62000c0e1d00 */
[----:B--2---:R-:W-:Y:S01]  /*0c50*/  FADD R25, R20, 1 ;  /* 0x3f80000014197421 */ /* 0x004fe20000000000 */
[----:B------:R-:W-:-:S04]  /*0c60*/  FFMA R16, R19, R16, RZ ;  /* 0x0000001013107223 */ /* 0x000fc800000000ff */
[C---:B------:R-:W-:Y:S02]  /*0c70*/  FSETP.GEU.AND P2, PT, |R25|.reuse, 1.175494350822287508e-38, PT ;  /* 0x008000001900780b */ /* 0x040fe40003f4e200 */
[----:B------:R-:W-:Y:S02]  /*0c80*/  FSETP.GT.AND P1, PT, |R25|, 8.50705917302346158658e+37, PT ;  /* 0x7e8000001900780b */ /* 0x000fe40003f24200 */
[----:B------:R-:W-:Y:S02]  /*0c90*/  FSEL R22, R22, RZ, !P0 ;  /* 0x000000ff16167208 */ /* 0x000fe40004000000 */
[----:B------:R-:W-:Y:S01]  /*0ca0*/  FSEL R17, R17, RZ, !P0 ;  /* 0x000000ff11117208 */ /* 0x000fe20004000000 */
[----:B------:R-:W-:-:S05]  /*0cb0*/  FFMA R18, R18, R21, RZ ;  /* 0x0000001512127223 */ /* 0x000fca00000000ff */
[----:B------:R-:W-:Y:S01]  /*0cc0*/  FSEL R18, R18, RZ, !P0 ;  /* 0x000000ff12127208 */ /* 0x000fe20004000000 */
[----:B------:R-:W-:Y:S01]  /*0cd0*/  BAR.SYNC.DEFER_BLOCKING 0x0 ;  /* 0x0000000000007b1d */ /* 0x000fe20000010000 */
[----:B---3--:R-:W-:-:S05]  /*0ce0*/  SEL R8, R8, RZ, !P0 ;  /* 0x000000ff08087207 */ /* 0x008fca0004000000 */
[----:B-1----:R-:W-:Y:S01]  /*0cf0*/  FADD R35, R35, R8 ;  /* 0x0000000823237221 */ /* 0x002fe20000000000 */
[----:B----4-:R-:W-:Y:S02]  /*0d00*/  SEL R8, R9, RZ, !P0 ;  /* 0x000000ff09087207 */ /* 0x010fe40004000000 */
[----:B-----5:R-:W-:Y:S02]  /*0d10*/  SEL R10, R10, RZ, !P0 ;  /* 0x000000ff0a0a7207 */ /* 0x020fe40004000000 */
[----:B------:R-:W-:Y:S01]  /*0d20*/  SEL R24, R11, RZ, !P0 ;  /* 0x000000ff0b187207 */ /* 0x000fe20004000000 */
[----:B------:R-:W-:Y:S02]  /*0d30*/  FADD R47, R47, R8 ;  /* 0x000000082f2f7221 */ /* 0x000fe40000000000 */
[----:B0-----:R-:W-:Y:S02]  /*0d40*/  FADD R45, R45, R10 ;  /* 0x0000000a2d2d7221 */ /* 0x001fe40000000000 */
[----:B------:R-:W-:Y:S01]  /*0d50*/  FADD R43, R43, R24 ;  /* 0x000000182b2b7221 */ /* 0x000fe20000000000 */
[----:B------:R-:W-:Y:S04]  /*0d60*/  STS [R32], R35 ;  /* 0x0000002320007388 */ /* 0x000fe80000000800 */
[----:B------:R-:W-:Y:S04]  /*0d70*/  STS [R32+0x800], R47 ;  /* 0x0008002f20007388 */ /* 0x000fe80000000800 */
[----:B------:R-:W-:Y:S04]  /*0d80*/  STS [R32+0x1000], R45 ;  /* 0x0010002d20007388 */ /* 0x000fe80000000800 */
[----:B------:R-:W-:Y:S01]  /*0d90*/  STS [R32+0x1800], R43 ;  /* 0x0018002b20007388 */ /* 0x000fe20000000800 */
[----:B------:R-:W-:Y:S06]  /*0da0*/  BAR.SYNC.DEFER_BLOCKING 0x0 ;  /* 0x0000000000007b1d */ /* 0x000fec0000010000 */
[----:B------:R-:W0:Y:S01]  /*0db0*/  LDS.128 R8, [R30] ;  /* 0x000000001e087984 */ /* 0x000e220000000c00 */
[----:B------:R-:W-:Y:S01]  /*0dc0*/  FMUL R24, R25, 0.25 ;  /* 0x3e80000019187820 */ /* 0x000fe20000400000 */
[----:B------:R-:W-:-:S02]  /*0dd0*/  SEL R19, R4, RZ, !P0 ;  /* 0x000000ff04137207 */ /* 0x000fc40004000000 */
[----:B------:R-:W-:Y:S02]  /*0de0*/  SEL R4, R5, RZ, !P0 ;  /* 0x000000ff05047207 */ /* 0x000fe40004000000 */
[----:B------:R-:W-:Y:S01]  /*0df0*/  SEL R5, R6, RZ, !P0 ;  /* 0x000000ff06057207 */ /* 0x000fe20004000000 */
[----:B0-----:R-:W-:Y:S01]  /*0e00*/  FADD R8, R19, R8 ;  /* 0x0000000813087221 */ /* 0x001fe20000000000 */
[----:B------:R-:W-:-:S03]  /*0e10*/  FSEL R19, R24, R25, P1 ;  /* 0x0000001918137208 */ /* 0x000fc60000800000 */
[----:B------:R-:W-:Y:S02]  /*0e20*/  FADD R10, R5, R10 ;  /* 0x0000000a050a7221 */ /* 0x000fe40000000000 */
[----:B------:R-:W-:Y:S01]  /*0e30*/  @!P2 FMUL R19, R19, 16777216 ;  /* 0x4b8000001313a820 */ /* 0x000fe20000400000 */
[----:B------:R-:W-:-:S04]  /*0e40*/  FADD R5, -R12, R8 ;  /* 0x000000080c057221 */ /* 0x000fc80000000100 */
[----:B------:R-:W-:Y:S01]  /*0e50*/  FMUL R6, R5, 0.25 ;  /* 0x3e80000005067820 */ /* 0x000fe20000400000 */
[----:B------:R-:W0:Y:S04]  /*0e60*/  MUFU.RCP R19, R19 ;  /* 0x0000001300137308 */ /* 0x000e280000001000 */
[----:B------:R-:W-:-:S05]  /*0e70*/  FSEL R6, R6, R5, P1 ;  /* 0x0000000506067208 */ /* 0x000fca0000800000 */
[----:B------:R-:W-:Y:S01]  /*0e80*/  @!P2 FMUL R6, R6, 16777216 ;  /* 0x4b8000000606a820 */ /* 0x000fe20000400000 */
[----:B------:R-:W-:-:S03]  /*0e90*/  FADD R4, R4, R9 ;  /* 0x0000000904047221 */ /* 0x000fc60000000000 */
[----:B0-----:R-:W-:Y:S01]  /*0ea0*/  FFMA R27, R19, R6, R12 ;  /* 0x00000006131b7223 */ /* 0x001fe2000000000c */
[----:B------:R-:W-:-:S03]  /*0eb0*/  FADD R6, -R13, R4 ;  /* 0x000000040d067221 */ /* 0x000fc60000000100 */
[----:B------:R-:W-:-:S04]  /*0ec0*/  FADD R8, R8, -R27 ;  /* 0x8000001b08087221 */ /* 0x000fc80000000000 */
[----:B------:R-:W-:Y:S01]  /*0ed0*/  @!P0 FFMA R22, R5, R8, R22 ;  /* 0x0000000805168223 */ /* 0x000fe20000000016 */
[----:B------:R-:W-:-:S05]  /*0ee0*/  FMUL R5, R6, 0.25 ;  /* 0x3e80000006057820 */ /* 0x000fca0000400000 */
[----:B------:R-:W-:-:S05]  /*0ef0*/  FSEL R8, R5, R6, P1 ;  /* 0x0000000605087208 */ /* 0x000fca0000800000 */
[----:B------:R-:W-:-:S04]  /*0f00*/  @!P2 FMUL R8, R8, 16777216 ;  /* 0x4b8000000808a820 */ /* 0x000fc80000400000 */
[----:B------:R-:W-:Y:S01]  /*0f10*/  FFMA R23, R19, R8, R13 ;  /* 0x0000000813177223 */ /* 0x000fe2000000000d */
[----:B------:R-:W-:-:S03]  /*0f20*/  FADD R5, -R15, R10 ;  /* 0x0000000a0f057221 */ /* 0x000fc60000000100 */
[----:B------:R-:W-:Y:S01]  /*0f30*/  FADD R4, R4, -R23 ;  /* 0x8000001704047221 */ /* 0x000fe20000000000 */
[----:B------:R-:W-:Y:S01]  /*0f40*/  LEA R24, R31, UR4, 0x2 ;  /* 0x000000041f187c11 */ /* 0x000fe2000f8e10ff */
[----:B------:R-:W-:Y:S02]  /*0f50*/  BAR.SYNC.DEFER_BLOCKING 0x0 ;  /* 0x0000000000007b1d */ /* 0x000fe40000010000 */
[----:B------:R-:W-:Y:S01]  /*0f60*/  @!P0 FFMA R17, R6, R4, R17 ;  /* 0x0000000406118223 */ /* 0x000fe20000000011 */
[----:B------:R-:W-:-:S05]  /*0f70*/  FMUL R4, R5, 0.25 ;  /* 0x3e80000005047820 */ /* 0x000fca0000400000 */
[----:B------:R-:W-:-:S05]  /*0f80*/  FSEL R4, R4, R5, P1 ;  /* 0x0000000504047208 */ /* 0x000fca0000800000 */
[----:B------:R-:W-:Y:S01]  /*0f90*/  @!P2 FMUL R4, R4, 16777216 ;  /* 0x4b8000000404a820 */ /* 0x000fe20000400000 */
[----:B------:R-:W-:Y:S04]  /*0fa0*/  STS [R24], R35 ;  /* 0x0000002318007388 */ /* 0x000fe80000000800 */
[----:B------:R-:W-:Y:S04]  /*0fb0*/  STS [R24+0x800], R47 ;  /* 0x0008002f18007388 */ /* 0x000fe80000000800 */
[----:B------:R-:W-:Y:S04]  /*0fc0*/  STS [R24+0x1000], R45 ;  /* 0x0010002d18007388 */ /* 0x000fe80000000800 */
[----:B------:R-:W-:Y:S01]  /*0fd0*/  STS [R24+0x1800], R43 ;  /* 0x0018002b18007388 */ /* 0x000fe20000000800 */
[----:B------:R-:W-:Y:S01]  /*0fe0*/  FFMA R21, R19, R4, R15 ;  /* 0x0000000413157223 */ /* 0x000fe2000000000f */
[----:B------:R-:W-:-:S03]  /*0ff0*/  SEL R32, R7, RZ, !P0 ;  /* 0x000000ff07207207 */ /* 0x000fc60004000000 */
[----:B------:R-:W-:Y:S01]  /*1000*/  FADD R10, R10, -R21 ;  /* 0x800000150a0a7221 */ /* 0x000fe20000000000 */
[----:B------:R-:W-:Y:S01]  /*1010*/  CS2R R8, SRZ ;  /* 0x0000000000087805 */ /* 0x000fe2000001ff00 */
[----:B------:R-:W-:Y:S02]  /*1020*/  FADD R32, R32, R11 ;  /* 0x0000000b20207221 */ /* 0x000fe40000000000 */
[----:B------:R-:W-:Y:S01]  /*1030*/  @!P0 FFMA R18, R5, R10, R18 ;  /* 0x0000000a05128223 */ /* 0x000fe20000000012 */
[----:B------:R-:W-:Y:S01]  /*1040*/  CS2R R10, SRZ ;  /* 0x00000000000a7805 */ /* 0x000fe2000001ff00 */
[----:B------:R-:W-:Y:S06]  /*1050*/  BAR.SYNC.DEFER_BLOCKING 0x0 ;  /* 0x0000000000007b1d */ /* 0x000fec0000010000 */
[----:B------:R-:W2:Y:S01]  /*1060*/  @!P0 LDG.E.EF.128 R8, desc[UR6][R36.64+0x6000] ;  /* 0x0060000624088981 */ /* 0x000ea2000c0e1d00 */
[----:B------:R-:W-:-:S04]  /*1070*/  FADD R33, -R14, R32 ;  /* 0x000000200e217221 */ /* 0x000fc80000000100 */
[----:B------:R-:W-:-:S05]  /*1080*/  FMUL R4, R33, 0.25 ;  /* 0x3e80000021047820 */ /* 0x000fca0000400000 */
[----:B------:R-:W-:-:S05]  /*1090*/  FSEL R4, R4, R33, P1 ;  /* 0x0000002104047208 */ /* 0x000fca0000800000 */
[----:B------:R-:W-:-:S04]  /*10a0*/  @!P2 FMUL R4, R4, 16777216 ;  /* 0x4b8000000404a820 */ /* 0x000fc80000400000 */
[----:B------:R-:W-:Y:S02]  /*10b0*/  FFMA R19, R19, R4, R14 ;  /* 0x0000000413137223 */ /* 0x000fe4000000000e */
[----:B------:R-:W0:Y:S01]  /*10c0*/  LDS.128 R4, [R30] ;  /* 0x000000001e047984 */ /* 0x000e220000000c00 */
[----:B------:R-:W-:Y:S01]  /*10d0*/  FSEL R26, R16, RZ, !P0 ;  /* 0x000000ff101a7208 */ /* 0x000fe20004000000 */
[----:B------:R-:W-:Y:S01]  /*10e0*/  FADD R32, R32, -R19 ;  /* 0x8000001320207221 */ /* 0x000fe20000000000 */
[----:B------:R-:W-:-:S03]  /*10f0*/  SHF.L.U32 R16, R29, 0x2, RZ ;  /* 0x000000021d107819 */ /* 0x000fc600000006ff */
[----:B------:R-:W-:Y:S01]  /*1100*/  @!P0 FFMA R26, R33, R32, R26 ;  /* 0x00000020211a8223 */ /* 0x000fe2000000001a */
[----:B------:R-:W-:Y:S01]  /*1110*/  LOP3.LUT R32, R16, 0x7fc, RZ, 0xc0, !PT ;  /* 0x000007fc10207812 */ /* 0x000fe200078ec0ff */
[----:B0-----:R0:W-:Y:S03]  /*1120*/  @!P0 STG.E.128 desc[UR6][R36.64+0x4000], R4 ;  /* 0x0040000424008986 */ /* 0x0011e6000c101d06 */
[----:B0-----:R-:W-:Y:S02]  /*1130*/  LEA R4, R32, UR4, 0x3 ;  /* 0x0000000420047c11 */ /* 0x001fe4000f8e18ff */
[----:B------:R-:W-:Y:S01]  /*1140*/  CS2R R6, SRZ ;  /* 0x0000000000067805 */ /* 0x000fe2000001ff00 */
[----:B------:R-:W-:Y:S01]  /*1150*/  BAR.SYNC.DEFER_BLOCKING 0x0 ;  /* 0x0000000000007b1d */ /* 0x000fe20000010000 */
[----:B------:R-:W-:Y:S01]  /*1160*/  HFMA2.MMA R5, -RZ, RZ, 0, 0 ;  /* 0x00000000ff057435 */ /* 0x000fe200000001ff */
[----:B--2---:R-:W-:-:S02]  /*1170*/  SEL R33, R8, RZ, !P0 ;  /* 0x000000ff08217207 */ /* 0x004fc40004000000 */
[----:B------:R-:W-:Y:S02]  /*1180*/  SEL R9, R9, RZ, !P0 ;  /* 0x000000ff09097207 */ /* 0x000fe40004000000 */
[----:B------:R-:W-:Y:S02]  /*1190*/  SEL R35, R10, RZ, !P0 ;  /* 0x000000ff0a237207 */ /* 0x000fe40004000000 */
[----:B------:R-:W-:Y:S01]  /*11a0*/  SEL R11, R11, RZ, !P0 ;  /* 0x000000ff0b0b7207 */ /* 0x000fe20004000000 */
[----:B------:R-:W-:Y:S04]  /*11b0*/  STS [R4], R33 ;  /* 0x0000002104007388 */ /* 0x000fe80000000800 */
[----:B------:R-:W-:Y:S04]  /*11c0*/  STS [R4+0x8], R9 ;  /* 0x0000080904007388 */ /* 0x000fe80000000800 */
[----:B------:R-:W-:Y:S04]  /*11d0*/  STS [R4+0x10], R35 ;  /* 0x0000102304007388 */ /* 0x000fe80000000800 */
[----:B------:R-:W-:Y:S01]  /*11e0*/  STS [R4+0x18], R11 ;  /* 0x0000180b04007388 */ /* 0x000fe20000000800 */
[----:B------:R-:W-:Y:S06]  /*11f0*/  BAR.SYNC.DEFER_BLOCKING 0x0 ;  /* 0x0000000000007b1d */ /* 0x000fec0000010000 */
[----:B------:R-:W2:Y:S04]  /*1200*/  @!P0 LDG.E.EL R7, desc[UR6][R40.64+0x30] ;  /* 0x0000300628078981 */ /* 0x000ea8000c2e1900 */
[----:B------:R-:W3:Y:S04]  /*1210*/  @!P0 LDG.E.EL R6, desc[UR6][R40.64+0x38] ;  /* 0x0000380628068981 */ /* 0x000ee8000c2e1900 */
[----:B------:R-:W4:Y:S01]  /*1220*/  @!P0 LDG.E.EL R5, desc[UR6][R40.64+0x34] ;  /* 0x0000340628058981 */ /* 0x000f22000c2e1900 */
[----:B------:R-:W-:-:S06]  /*1230*/  MOV R8, RZ ;  /* 0x000000ff00087202 */ /* 0x000fcc0000000f00 */
[----:B------:R-:W5:Y:S01]  /*1240*/  @!P0 LDG.E.EL R8, desc[UR6][R40.64+0x3c] ;  /* 0x00003c0628088981 */ /* 0x000f62000c2e1900 */
[----:B------:R-:W-:-:S05]  /*1250*/  LEA R32, R31, UR4, 0x3 ;  /* 0x000000041f207c11 */ /* 0x000fca000f8e18ff */
[----:B------:R-:W0:Y:S04]  /*1260*/  LDS R4, [R32] ;  /* 0x0000000020047984 */ /* 0x000e280000000800 */
[----:B------:R-:W1:Y:S01]  /*1270*/  LDS R33, [R32+0x2000] ;  /* 0x0020000020217984 */ /* 0x000e620000000800 */
[----:B------:R-:W-:Y:S02]  /*1280*/  @!P0 MOV R12, R27 ;  /* 0x0000001b000c8202 */ /* 0x000fe40000000f00 */
[----:B------:R-:W-:Y:S01]  /*1290*/  FSEL R20, R25, R20, !P0 ;  /* 0x0000001419147208 */ /* 0x000fe20004000000 */
[----:B------:R-:W-:Y:S04]  /*12a0*/  LDS R35, [R32+0x3000] ;  /* 0x0030000020237984 */ /* 0x000fe80000000800 */
[----:B------:R-:W0:Y:S01]  /*12b0*/  LDS R25, [R32+0x1000] ;  /* 0x0010000020197984 */ /* 0x000e220000000800 */
[----:B--2---:R-:W-:-:S02]  /*12c0*/  SEL R7, R7, RZ, !P0 ;  /* 0x000000ff07077207 */ /* 0x004fc40004000000 */
[----:B---3--:R-:W-:-:S03]  /*12d0*/  SEL R6, R6, RZ, !P0 ;  /* 0x000000ff06067207 */ /* 0x008fc60004000000 */
[----:B0-----:R-:W-:Y:S01]  /*12e0*/  FADD R27, R4, R7 ;  /* 0x00000007041b7221 */ /* 0x001fe20000000000 */
[----:B------:R-:W-:Y:S01]  /*12f0*/  HFMA2.MMA R4, -RZ, RZ, 0, 0 ;  /* 0x00000000ff047435 */ /* 0x000fe200000001ff */
[----:B----4-:R-:W-:Y:S01]  /*1300*/  SEL R10, R5, RZ, !P0 ;  /* 0x000000ff050a7207 */ /* 0x010fe20004000000 */
[----:B-1----:R-:W-:Y:S01]  /*1310*/  FADD R33, R33, R6 ;  /* 0x0000000621217221 */ /* 0x002fe20000000000 */
[----:B------:R-:W-:Y:S02]  /*1320*/  MOV R5, RZ ;  /* 0x000000ff00057202 */ /* 0x000fe40000000f00 */
[----:B------:R-:W-:-:S06]  /*1330*/  CS2R R6, SRZ ;  /* 0x0000000000067805 */ /* 0x000fcc000001ff00 */
[----:B------:R-:W2:Y:S01]  /*1340*/  @!P0 LDG.E.EF.128 R4, desc[UR6][R38.64+0x6000] ;  /* 0x0060000626048981 */ /* 0x000ea2000c0e1d00 */
[----:B------:R-:W-:Y:S01]  /*1350*/  BAR.SYNC.DEFER_BLOCKING 0x0 ;  /* 0x0000000000007b1d */ /* 0x000fe20000010000 */
[----:B-----5:R-:W-:Y:S01]  /*1360*/  SEL R8, R8, RZ, !P0 ;  /* 0x000000ff08087207 */ /* 0x020fe20004000000 */
[----:B------:R-:W-:-:S04]  /*1370*/  FADD R25, R25, R10 ;  /* 0x0000000a19197221 */ /* 0x000fc80000000000 */
[----:B------:R-:W-:Y:S01]  /*1380*/  FADD R35, R35, R8 ;  /* 0x0000000823237221 */ /* 0x000fe20000000000 */
[----:B------:R-:W-:Y:S04]  /*1390*/  STS [R24], R27 ;  /* 0x0000001b18007388 */ /* 0x000fe80000000800 */
[----:B------:R-:W-:Y:S04]  /*13a0*/  STS [R24+0x800], R25 ;  /* 0x0008001918007388 */ /* 0x000fe80000000800 */
[----:B------:R-:W-:Y:S04]  /*13b0*/  STS [R24+0x1000], R33 ;  /* 0x0010002118007388 */ /* 0x000fe80000000800 */
[----:B------:R-:W-:Y:S01]  /*13c0*/  STS [R24+0x1800], R35 ;  /* 0x0018002318007388 */ /* 0x000fe20000000800 */
[----:B------:R-:W-:Y:S06]  /*13d0*/  BAR.SYNC.DEFER_BLOCKING 0x0 ;  /* 0x0000000000007b1d */ /* 0x000fec0000010000 */
[----:B------:R-:W0:Y:S01]  /*13e0*/  LDS.128 R8, [R30] ;  /* 0x000000001e087984 */ /* 0x000e220000000c00 */
[----:B------:R-:W-:-:S02]  /*13f0*/  @!P0 MOV R15, R21 ;  /* 0x00000015000f8202 */ /* 0x000fc40000000f00 */
[----:B------:R-:W-:Y:S02]  /*1400*/  @!P0 MOV R13, R23 ;  /* 0x00000017000d8202 */ /* 0x000fe40000000f00 */
[----:B------:R-:W-:Y:S01]  /*1410*/  @!P0 MOV R14, R19 ;  /* 0x00000013000e8202 */ /* 0x000fe20000000f00 */
[----:B------:R-:W-:Y:S01]  /*1420*/  BAR.SYNC.DEFER_BLOCKING 0x0 ;  /* 0x0000000000007b1d */ /* 0x000fe20000010000 */
[----:B--2---:R-:W-:Y:S01]  /*1430*/  SEL R21, R4, RZ, !P0 ;  /* 0x000000ff04157207 */ /* 0x004fe20004000000 */
[----:B------:R-:W-:-:S05]  /*1440*/  FADD R4, R20, 1 ;  /* 0x3f80000014047421 */ /* 0x000fca0000000000 */
[C---:B------:R-:W-:Y:S01]  /*1450*/  FSETP.GEU.AND P3, PT, |R4|.reuse, 1.175494350822287508e-38, PT ;  /* 0x008000000400780b */ /* 0x040fe20003f6e200 */
[C---:B------:R-:W-:Y:S01]  /*1460*/  FMUL R23, R4.reuse, 0.25 ;  /* 0x3e80000004177820 */ /* 0x040fe20000400000 */
[----:B------:R-:W-:Y:S01]  /*1470*/  FSETP.GT.AND P2, PT, |R4|, 8.50705917302346158658e+37, PT ;  /* 0x7e8000000400780b */ /* 0x000fe20003f44200 */
[----:B0-----:R-:W-:Y:S01]  /*1480*/  FADD R21, R21, R8 ;  /* 0x0000000815157221 */ /* 0x001fe20000000000 */
[----:B------:R-:W-:Y:S02]  /*1490*/  SEL R8, R5, RZ, !P0 ;  /* 0x000000ff05087207 */ /* 0x000fe40004000000 */
[----:B------:R-:W-:Y:S01]  /*14a0*/  FSEL R5, R23, R4, P2 ;  /* 0x0000000417057208 */ /* 0x000fe20001000000 */
[----:B------:R-:W-:-:S06]  /*14b0*/  FADD R23, -R12, R21 ;  /* 0x000000150c177221 */ /* 0x000fcc0000000100 */
[----:B------:R-:W-:Y:S01]  /*14c0*/  @!P3 FMUL R5, R5, 16777216 ;  /* 0x4b8000000505b820 */ /* 0x000fe20000400000 */
[----:B------:R-:W-:Y:S01]  /*14d0*/  FADD R9, R8, R9 ;  /* 0x0000000908097221 */ /* 0x000fe20000000000 */
[----:B------:R-:W-:-:S04]  /*14e0*/  FMUL R8, R23, 0.25 ;  /* 0x3e80000017087820 */ /* 0x000fc80000400000 */
[----:B------:R-:W0:Y:S01]  /*14f0*/  MUFU.RCP R5, R5 ;  /* 0x0000000500057308 */ /* 0x000e220000001000 */
[----:B------:R-:W-:-:S05]  /*1500*/  FSEL R8, R8, R23, P2 ;  /* 0x0000001708087208 */ /* 0x000fca0001000000 */
[----:B------:R-:W-:Y:S01]  /*1510*/  @!P3 FMUL R8, R8, 16777216 ;  /* 0x4b8000000808b820 */ /* 0x000fe20000400000 */
[----:B------:R-:W-:-:S03]  /*1520*/  FADD R24, -R13, R9 ;  /* 0x000000090d187221 */ /* 0x000fc60000000100 */
[----:B0-----:R-:W-:-:S04]  /*1530*/  FFMA R8, R5, R8, R12 ;  /* 0x0000000805087223 */ /* 0x001fc8000000000c */
[----:B------:R-:W-:-:S04]  /*1540*/  FADD R21, R21, -R8 ;  /* 0x8000000815157221 */ /* 0x000fc80000000000 */
[----:B------:R-:W-:Y:S01]  /*1550*/  @!P0 FFMA R22, R23, R21, R22 ;  /* 0x0000001517168223 */ /* 0x000fe20000000016 */
[----:B------:R-:W-:-:S05]  /*1560*/  FMUL R21, R24, 0.25 ;  /* 0x3e80000018157820 */ /* 0x000fca0000400000 */
[----:B------:R-:W-:Y:S02]  /*1570*/  FSEL R32, R21, R24, P2 ;  /* 0x0000001815207208 */ /* 0x000fe40001000000 */
[----:B------:R-:W-:-:S03]  /*1580*/  SEL R21, R6, RZ, !P0 ;  /* 0x000000ff06157207 */ /* 0x000fc60004000000 */
[----:B------:R-:W-:-:S04]  /*1590*/  @!P3 FMUL R32, R32, 16777216 ;  /* 0x4b8000002020b820 */ /* 0x000fc80000400000 */
[----:B------:R-:W-:Y:S01]  /*15a0*/  FFMA R6, R5, R32, R13 ;  /* 0x0000002005067223 */ /* 0x000fe2000000000d */
[----:B------:R-:W-:-:S03]  /*15b0*/  FADD R10, R21, R10 ;  /* 0x0000000a150a7221 */ /* 0x000fc60000000000 */
[----:B------:R-:W-:-:S04]  /*15c0*/  FADD R9, R9, -R6 ;  /* 0x8000000609097221 */ /* 0x000fc80000000000 */
[----:B------:R-:W-:Y:S01]  /*15d0*/  @!P0 FFMA R17, R24, R9, R17 ;  /* 0x0000000918118223 */ /* 0x000fe20000000011 */
[----:B------:R-:W-:-:S04]  /*15e0*/  FADD R9, -R15, R10 ;  /* 0x0000000a0f097221 */ /* 0x000fc80000000100 */
[----:B------:R-:W-:Y:S01]  /*15f0*/  FMUL R24, R9, 0.25 ;  /* 0x3e80000009187820 */ /* 0x000fe20000400000 */
[----:B------:R-:W-:-:S04]  /*1600*/  @!P0 MOV R20, R4 ;  /* 0x0000000400148202 */ /* 0x000fc80000000f00 */
[----:B------:R-:W-:Y:S02]  /*1610*/  FSEL R32, R24, R9, P2 ;  /* 0x0000000918207208 */ /* 0x000fe40001000000 */
[----:B------:R-:W-:-:S03]  /*1620*/  SEL R4, R7, RZ, !P0 ;  /* 0x000000ff07047207 */ /* 0x000fc60004000000 */
[----:B------:R-:W-:Y:S02]  /*1630*/  @!P3 FMUL R32, R32, 16777216 ;  /* 0x4b8000002020b820 */ /* 0x000fe40000400000 */
[----:B------:R-:W-:Y:S02]  /*1640*/  FADD R11, R4, R11 ;  /* 0x0000000b040b7221 */ /* 0x000fe40000000000 */
[----:B------:R-:W-:Y:S01]  /*1650*/  FFMA R4, R5, R32, R15 ;  /* 0x0000002005047223 */ /* 0x000fe2000000000f */
[----:B------:R-:W-:-:S03]  /*1660*/  FADD R7, R20, R20 ;  /* 0x0000001414077221 */ /* 0x000fc60000000000 */
[----:B------:R-:W-:Y:S01]  /*1670*/  FADD R10, R10, -R4 ;  /* 0x800000040a0a7221 */ /* 0x000fe20000000000 */
[C---:B------:R-:W-:Y:S01]  /*1680*/  FMUL R24, R7.reuse, 0.25 ;  /* 0x3e80000007187820 */ /* 0x040fe20000400000 */
[----:B------:R-:W-:Y:S02]  /*1690*/  FSETP.GT.AND P1, PT, |R7|, 8.50705917302346158658e+37, PT ;  /* 0x7e8000000700780b */ /* 0x000fe40003f24200 */
[----:B------:R-:W-:Y:S01]  /*16a0*/  @!P0 FFMA R18, R9, R10, R18 ;  /* 0x0000000a09128223 */ /* 0x000fe20000000012 */
[----:B------:R-:W-:Y:S01]  /*16b0*/  FADD R9, -R14, R11 ;  /* 0x0000000b0e097221 */ /* 0x000fe20000000100 */
[----:B------:R-:W-:-:S03]  /*16c0*/  FSEL R19, R24, R7, P1 ;  /* 0x0000000718137208 */ /* 0x000fc60000800000 */
[----:B------:R-:W-:-:S05]  /*16d0*/  FMUL R24, R9, 0.25 ;  /* 0x3e80000009187820 */ /* 0x000fca0000400000 */
[----:B------:R-:W-:-:S05]  /*16e0*/  FSEL R24, R24, R9, P2 ;  /* 0x0000000918187208 */ /* 0x000fca0001000000 */
[----:B------:R-:W-:-:S04]  /*16f0*/  @!P3 FMUL R24, R24, 16777216 ;  /* 0x4b8000001818b820 */ /* 0x000fc80000400000 */
[----:B------:R-:W-:Y:S01]  /*1700*/  FFMA R24, R5, R24, R14 ;  /* 0x0000001805187223 */ /* 0x000fe2000000000e */
[----:B------:R-:W-:Y:S01]  /*1710*/  FADD R5, R7, R20 ;  /* 0x0000001407057221 */ /* 0x000fe20000000000 */
[----:B------:R-:W-:-:S04]  /*1720*/  FMUL R21, R20, 0.25 ;  /* 0x3e80000014157820 */ /* 0x000fc80000400000 */
[C---:B------:R-:W-:Y:S01]  /*1730*/  FSETP.GEU.AND P2, PT, |R5|.reuse, 1.175494350822287508e-38, PT ;  /* 0x008000000500780b */ /* 0x040fe20003f4e200 */
[----:B------:R-:W-:Y:S01]  /*1740*/  FMUL R32, R5, 0.25 ;  /* 0x3e80000005207820 */ /* 0x000fe20000400000 */
[----:B------:R-:W-:Y:S02]  /*1750*/  FSEL R23, R21, R20, P1 ;  /* 0x0000001415177208 */ /* 0x000fe40000800000 */
[----:B------:R-:W-:Y:S02]  /*1760*/  FSETP.GT.AND P1, PT, |R5|, 8.50705917302346158658e+37, PT ;  /* 0x7e8000000500780b */ /* 0x000fe40003f24200 */
[----:B------:R-:W-:Y:S02]  /*1770*/  FSETP.GEU.AND P4, PT, |R7|, 1.175494350822287508e-38, PT ;  /* 0x008000000700780b */ /* 0x000fe40003f8e200 */
[----:B------:R-:W-:-:S05]  /*1780*/  FSEL R32, R32, R5, P1 ;  /* 0x0000000520207208 */ /* 0x000fca0000800000 */
[----:B------:R-:W-:-:S06]  /*1790*/  @!P2 FMUL R32, R32, 16777216 ;  /* 0x4b8000002020a820 */ /* 0x000fcc0000400000 */
[----:B------:R-:W0:Y:S01]  /*17a0*/  MUFU.RCP R32, R32 ;  /* 0x0000002000207308 */ /* 0x000e220000001000 */
[----:B------:R-:W-:Y:S01]  /*17b0*/  @!P4 FMUL R19, R19, 16777216 ;  /* 0x4b8000001313c820 */ /* 0x000fe20000400000 */
[----:B------:R-:W-:Y:S01]  /*17c0*/  @!P0 MOV R13, R6 ;  /* 0x00000006000d8202 */ /* 0x000fe20000000f00 */
[----:B------:R-:W-:-:S05]  /*17d0*/  FADD R6, R5, R20 ;  /* 0x0000001405067221 */ /* 0x000fca0000000000 */
[----:B------:R1:W2:Y:S01]  /*17e0*/  MUFU.RCP R10, R19 ;  /* 0x00000013000a7308 */ /* 0x0002a20000001000 */
[----:B------:R-:W-:Y:S02]  /*17f0*/  @!P0 MOV R12, R8 ;  /* 0x00000008000c8202 */ /* 0x000fe40000000f00 */
[----:B-1----:R-:W-:-:S05]  /*1800*/  FSEL R19, R21, R20, P1 ;  /* 0x0000001415137208 */ /* 0x002fca0000800000 */
[----:B------:R-:W-:Y:S01]  /*1810*/  @!P2 FMUL R19, R19, 16777216 ;  /* 0x4b8000001313a820 */ /* 0x000fe20000400000 */
[----:B------:R-:W-:Y:S01]  /*1820*/  FSETP.GEU.AND P2, PT, |R6|, 1.175494350822287508e-38, PT ;  /* 0x008000000600780b */ /* 0x000fe20003f4e200 */
[----:B------:R-:W-:Y:S02]  /*1830*/  @!P4 FMUL R23, R23, 16777216 ;  /* 0x4b8000001717c820 */ /* 0x000fe40000400000 */
[----:B0-----:R-:W-:Y:S01]  /*1840*/  FMUL R8, R32, R19 ;  /* 0x0000001320087220 */ /* 0x001fe20000400000 */
[C---:B------:R-:W-:Y:S01]  /*1850*/  FMUL R19, R6.reuse, 0.25 ;  /* 0x3e80000006137820 */ /* 0x040fe20000400000 */
[----:B------:R-:W-:Y:S01]  /*1860*/  FSETP.GT.AND P1, PT, |R6|, 8.50705917302346158658e+37, PT ;  /* 0x7e8000000600780b */ /* 0x000fe20003f24200 */
[----:B--2---:R-:W-:-:S03]  /*1870*/  FMUL R10, R10, R23 ;  /* 0x000000170a0a7220 */ /* 0x004fc60000400000 */
[----:B------:R-:W-:Y:S02]  /*1880*/  FSEL R23, R19, R6, P1 ;  /* 0x0000000613177208 */ /* 0x000fe40000800000 */
[----:B------:R-:W-:-:S03]  /*1890*/  @!P0 MOV R15, R4 ;  /* 0x00000004000f8202 */ /* 0x000fc60000000f00 */
[----:B------:R-:W-:-:S04]  /*18a0*/  @!P2 FMUL R23, R23, 16777216 ;  /* 0x4b8000001717a820 */ /* 0x000fc80000400000 */
[----:B------:R-:W0:Y:S01]  /*18b0*/  MUFU.RCP R4, R23 ;  /* 0x0000001700047308 */ /* 0x000e220000001000 */
[----:B------:R-:W-:Y:S01]  /*18c0*/  FSEL R21, R21, R20, P1 ;  /* 0x0000001415157208 */ /* 0x000fe20000800000 */
[----:B------:R-:W-:-:S04]  /*18d0*/  FADD R13, -R12, R13 ;  /* 0x0000000d0c0d7221 */ /* 0x000fc80000000100 */
[----:B------:R-:W-:Y:S01]  /*18e0*/  @!P2 FMUL R21, R21, 16777216 ;  /* 0x4b8000001515a820 */ /* 0x000fe20000400000 */
[----:B------:R-:W-:Y:S01]  /*18f0*/  FSETP.NEU.AND P1, PT, R7, RZ, PT ;  /* 0x000000ff0700720b */ /* 0x000fe20003f2d000 */
[----:B------:R-:W-:-:S03]  /*1900*/  FADD R17, R22, R17 ;  /* 0x0000001116117221 */ /* 0x000fc60000000000 */
[----:B------:R-:W-:Y:S01]  /*1910*/  FSEL R10, R10, RZ, P1 ;  /* 0x000000ff0a0a7208 */ /* 0x000fe20000800000 */
[----:B0-----:R-:W-:Y:S01]  /*1920*/  FMUL R4, R4, R21 ;  /* 0x0000001504047220 */ /* 0x001fe20000400000 */
[----:B------:R-:W-:-:S04]  /*1930*/  FMUL R21, R13, R13 ;  /* 0x0000000d0d157220 */ /* 0x000fc80000400000 */
[----:B------:R-:W-:Y:S01]  /*1940*/  FMUL R21, R21, R20 ;  /* 0x0000001415157220 */ /* 0x000fe20000400000 */
[----:B------:R-:W-:Y:S01]  /*1950*/  FSETP.NEU.AND P1, PT, R5, RZ, PT ;  /* 0x000000ff0500720b */ /* 0x000fe20003f2d000 */
[----:B------:R-:W-:Y:S02]  /*1960*/  FFMA R12, R13, R10, R12 ;  /* 0x0000000a0d0c7223 */ /* 0x000fe4000000000c */
[----:B------:R-:W-:Y:S01]  /*1970*/  FFMA R17, R10, R21, R17 ;  /* 0x000000150a117223 */ /* 0x000fe20000000011 */
[----:B------:R-:W-:Y:S01]  /*1980*/  FADD R10, R6, R6 ;  /* 0x00000006060a7221 */ /* 0x000fe20000000000 */
[----:B------:R-:W-:Y:S02]  /*1990*/  FADD R15, -R12, R15 ;  /* 0x0000000f0c0f7221 */ /* 0x000fe40000000100 */
[----:B------:R-:W-:Y:S01]  /*19a0*/  FADD R18, R17, R18 ;  /* 0x0000001211127221 */ /* 0x000fe20000000000 */
[----:B------:R-:W-:Y:S02]  /*19b0*/  FSEL R17, R8, RZ, P1 ;  /* 0x000000ff08117208 */ /* 0x000fe40000800000 */
[C---:B------:R-:W-:Y:S01]  /*19c0*/  FSETP.GEU.AND P3, PT, |R10|.reuse, 1.175494350822287508e-38, PT ;  /* 0x008000000a00780b */ /* 0x040fe20003f6e200 */
[----:B------:R-:W-:Y:S01]  /*19d0*/  FMUL R13, R10, 0.25 ;  /* 0x3e8000000a0d7820 */ /* 0x000fe20000400000 */
[----:B------:R-:W-:Y:S01]  /*19e0*/  @!P0 MOV R14, R24 ;  /* 0x00000018000e8202 */ /* 0x000fe20000000f00 */
[----:B------:R-:W-:Y:S01]  /*19f0*/  FFMA R21, R15, R17, R12 ;  /* 0x000000110f157223 */ /* 0x000fe2000000000c */
[----:B------:R-:W-:-:S02]  /*1a00*/  FSETP.NEU.AND P2, PT, R6, RZ, PT ;  /* 0x000000ff0600720b */ /* 0x000fc40003f4d000 */
[----:B------:R-:W-:Y:S01]  /*1a10*/  FSETP.GT.AND P1, PT, |R10|, 8.50705917302346158658e+37, PT ;  /* 0x7e8000000a00780b */ /* 0x000fe20003f24200 */
[----:B------:R-:W-:Y:S01]  /*1a20*/  FMUL R12, R15, R15 ;  /* 0x0000000f0f0c7220 */ /* 0x000fe20000400000 */
[----:B------:R-:W-:Y:S01]  /*1a30*/  FSEL R8, R4, RZ, P2 ;  /* 0x000000ff04087208 */ /* 0x000fe20001000000 */
[----:B------:R-:W-:Y:S01]  /*1a40*/  FADD R14, -R21, R14 ;  /* 0x0000000e150e7221 */ /* 0x000fe20000000100 */
[----:B------:R-:W-:Y:S01]  /*1a50*/  FSEL R15, R13, R10, P1 ;  /* 0x0000000a0d0f7208 */ /* 0x000fe20000800000 */
[----:B------:R-:W-:Y:S01]  /*1a60*/  FADD R11, R11, -R24 ;  /* 0x800000180b0b7221 */ /* 0x000fe20000000000 */
[----:B------:R-:W-:Y:S01]  /*1a70*/  FMUL R12, R7, R12 ;  /* 0x0000000c070c7220 */ /* 0x000fe20000400000 */
[C---:B------:R-:W-:Y:S02]  /*1a80*/  FFMA R4, R14.reuse, R8, R21 ;  /* 0x000000080e047223 */ /* 0x040fe40000000015 */
[----:B------:R-:W-:Y:S01]  /*1a90*/  @!P3 FMUL R15, R15, 16777216 ;  /* 0x4b8000000f0fb820 */ /* 0x000fe20000400000 */
[----:B------:R-:W-:Y:S01]  /*1aa0*/  @!P0 FFMA R26, R9, R11, R26 ;  /* 0x0000000b091a8223 */ /* 0x000fe2000000001a */
[----:B------:R-:W-:Y:S01]  /*1ab0*/  FFMA R17, R17, R12, R18 ;  /* 0x0000000c11117223 */ /* 0x000fe20000000012 */
[----:B------:R-:W-:Y:S01]  /*1ac0*/  FMUL R14, R14, R14 ;  /* 0x0000000e0e0e7220 */ /* 0x000fe20000400000 */
[----:B------:R-:W0:Y:S02]  /*1ad0*/  SHFL.BFLY PT, R7, R4, 0x10, 0x1f ;  /* 0x0e001f0004077f89 */ /* 0x000e2400000e0000 */
[----:B------:R-:W1:Y:S01]  /*1ae0*/  MUFU.RCP R15, R15 ;  /* 0x0000000f000f7308 */ /* 0x000e620000001000 */
[----:B------:R-:W-:Y:S01]  /*1af0*/  FADD R17, R17, R26 ;  /* 0x0000001a11117221 */ /* 0x000fe20000000000 */
[----:B------:R-:W-:-:S04]  /*1b00*/  FMUL R14, R5, R14 ;  /* 0x0000000e050e7220 */ /* 0x000fc80000400000 */
[----:B------:R-:W-:Y:S01]  /*1b10*/  FFMA R14, R8, R14, R17 ;  /* 0x0000000e080e7223 */ /* 0x000fe20000000011 */
[----:B------:R-:W-:Y:S01]  /*1b20*/  FSEL R8, R19, R6, P1 ;  /* 0x0000000613087208 */ /* 0x000fe20000800000 */
[----:B------:R-:W-:-:S04]  /*1b30*/  FADD R5, R10, R10 ;  /* 0x0000000a0a057221 */ /* 0x000fc80000000000 */
[----:B------:R-:W-:Y:S01]  /*1b40*/  @!P3 FMUL R8, R8, 16777216 ;  /* 0x4b8000000808b820 */ /* 0x000fe20000400000 */
[----:B------:R-:W2:Y:S01]  /*1b50*/  SHFL.BFLY PT, R9, R14, 0x10, 0x1f ;  /* 0x0e001f000e097f89 */ /* 0x000ea200000e0000 */
[----:B------:R-:W-:Y:S02]  /*1b60*/  FSETP.GEU.AND P3, PT, |R5|, 1.175494350822287508e-38, PT ;  /* 0x008000000500780b */ /* 0x000fe40003f6e200 */
[----:B-1----:R-:W-:Y:S01]  /*1b70*/  FMUL R11, R15, R8 ;  /* 0x000000080f0b7220 */ /* 0x002fe20000400000 */
[----:B------:R-:W-:Y:S01]  /*1b80*/  FSETP.NEU.AND P2, PT, R10, RZ, PT ;  /* 0x000000ff0a00720b */ /* 0x000fe20003f4d000 */
[C---:B------:R-:W-:Y:S01]  /*1b90*/  FMUL R8, R5.reuse, 0.25 ;  /* 0x3e80000005087820 */ /* 0x040fe20000400000 */
[----:B------:R-:W-:Y:S02]  /*1ba0*/  FSETP.GT.AND P1, PT, |R5|, 8.50705917302346158658e+37, PT ;  /* 0x7e8000000500780b */ /* 0x000fe40003f24200 */
[----:B------:R-:W-:Y:S01]  /*1bb0*/  FSEL R11, R11, RZ, P2 ;  /* 0x000000ff0b0b7208 */ /* 0x000fe20001000000 */
[----:B0-----:R-:W-:Y:S01]  /*1bc0*/  FADD R7, -R4, R7 ;  /* 0x0000000704077221 */ /* 0x001fe20000000100 */
[----:B------:R-:W-:-:S03]  /*1bd0*/  FSEL R12, R8, R5, P1 ;  /* 0x00000005080c7208 */ /* 0x000fc60000800000 */
[----:B------:R-:W-:Y:S02]  /*1be0*/  FFMA R4, R7, R11, R4 ;  /* 0x0000000b07047223 */ /* 0x000fe40000000004 */
[----:B------:R-:W-:-:S03]  /*1bf0*/  @!P3 FMUL R12, R12, 16777216 ;  /* 0x4b8000000c0cb820 */ /* 0x000fc60000400000 */
[----:B------:R-:W0:Y:S01]  /*1c00*/  SHFL.BFLY PT, R15, R4, 0x8, 0x1f ;  /* 0x0d001f00040f7f89 */ /* 0x000e2200000e0000 */
[----:B------:R-:W-:Y:S02]  /*1c10*/  FMUL R7, R7, R7 ;  /* 0x0000000707077220 */ /* 0x000fe40000400000 */
[----:B------:R-:W1:Y:S01]  /*1c20*/  MUFU.RCP R12, R12 ;  /* 0x0000000c000c7308 */ /* 0x000e620000001000 */
[----:B------:R-:W-:Y:S01]  /*1c30*/  FSEL R13, R13, R10, P1 ;  /* 0x0000000a0d0d7208 */ /* 0x000fe20000800000 */
[----:B------:R-:W-:Y:S01]  /*1c40*/  FMUL R7, R6, R7 ;  /* 0x0000000706077220 */ /* 0x000fe20000400000 */
[----:B--2---:R-:W-:Y:S01]  /*1c50*/  FADD R14, R14, R9 ;  /* 0x000000090e0e7221 */ /* 0x004fe20000000000 */
[----:B------:R-:W-:-:S03]  /*1c60*/  FADD R6, R5, R5 ;  /* 0x0000000505067221 */ /* 0x000fc60000000000 */
[----:B------:R-:W-:Y:S01]  /*1c70*/  FFMA R14, R11, R7, R14 ;  /* 0x000000070b0e7223 */ /* 0x000fe2000000000e */
[----:B------:R-:W-:Y:S01]  /*1c80*/  @!P3 FMUL R13, R13, 16777216 ;  /* 0x4b8000000d0db820 */ /* 0x000fe20000400000 */
[----:B------:R-:W-:-:S03]  /*1c90*/  FSETP.GEU.AND P3, PT, |R6|, 1.175494350822287508e-38, PT ;  /* 0x008000000600780b */ /* 0x000fc60003f6e200 */
[----:B------:R-:W2:Y:S01]  /*1ca0*/  SHFL.BFLY PT, R9, R14, 0x8, 0x1f ;  /* 0x0d001f000e097f89 */ /* 0x000ea200000e0000 */
[----:B------:R-:W-:Y:S01]  /*1cb0*/  FSETP.NEU.AND P2, PT, R5, RZ, PT ;  /* 0x000000ff0500720b */ /* 0x000fe20003f4d000 */
[----:B-1----:R-:W-:Y:S01]  /*1cc0*/  FMUL R13, R12, R13 ;  /* 0x0000000d0c0d7220 */ /* 0x002fe20000400000 */
[C---:B------:R-:W-:Y:S01]  /*1cd0*/  FMUL R7, R6.reuse, 0.25 ;  /* 0x3e80000006077820 */ /* 0x040fe20000400000 */
[----:B------:R-:W-:-:S03]  /*1ce0*/  FSETP.GT.AND P1, PT, |R6|, 8.50705917302346158658e+37, PT ;  /* 0x7e8000000600780b */ /* 0x000fc60003f24200 */
[----:B------:R-:W-:Y:S01]  /*1cf0*/  FSEL R13, R13, RZ, P2 ;  /* 0x000000ff0d0d7208 */ /* 0x000fe20001000000 */
[----:B0-----:R-:W-:Y:S01]  /*1d00*/  FADD R15, -R4, R15 ;  /* 0x0000000f040f7221 */ /* 0x001fe20000000100 */
[----:B------:R-:W-:-:S03]  /*1d10*/  FSEL R12, R7, R6, P1 ;  /* 0x00000006070c7208 */ /* 0x000fc60000800000 */
[----:B------:R-:W-:Y:S02]  /*1d20*/  FFMA R4, R15, R13, R4 ;  /* 0x0000000d0f047223 */ /* 0x000fe40000000004 */
[----:B------:R-:W-:-:S03]  /*1d30*/  @!P3 FMUL R12, R12, 16777216 ;  /* 0x4b8000000c0cb820 */ /* 0x000fc60000400000 */
[----:B------:R-:W0:Y:S01]  /*1d40*/  SHFL.BFLY PT, R11, R4, 0x4, 0x1f ;  /* 0x0c801f00040b7f89 */ /* 0x000e2200000e0000 */
[----:B------:R-:W-:Y:S02]  /*1d50*/  FMUL R15, R15, R15 ;  /* 0x0000000f0f0f7220 */ /* 0x000fe40000400000 */
[----:B------:R-:W1:Y:S02]  /*1d60*/  MUFU.RCP R12, R12 ;  /* 0x0000000c000c7308 */ /* 0x000e640000001000 */
[----:B------:R-:W-:Y:S01]  /*1d70*/  FMUL R15, R10, R15 ;  /* 0x0000000f0a0f7220 */ /* 0x000fe20000400000 */
[----:B--2---:R-:W-:Y:S01]  /*1d80*/  FADD R14, R14, R9 ;  /* 0x000000090e0e7221 */ /* 0x004fe20000000000 */
[----:B------:R-:W-:-:S03]  /*1d90*/  FSEL R9, R8, R5, P1 ;  /* 0x0000000508097208 */ /* 0x000fc60000800000 */
[----:B------:R-:W-:Y:S02]  /*1da0*/  FFMA R14, R13, R15, R14 ;  /* 0x0000000f0d0e7223 */ /* 0x000fe4000000000e */
[----:B------:R-:W-:Y:S01]  /*1db0*/  @!P3 FMUL R9, R9, 16777216 ;  /* 0x4b8000000909b820 */ /* 0x000fe20000400000 */
[C---:B------:R-:W-:Y:S02]  /*1dc0*/  FADD R8, R6.reuse, R6 ;  /* 0x0000000606087221 */ /* 0x040fe40000000000 */
[----:B------:R-:W2:Y:S01]  /*1dd0*/  SHFL.BFLY PT, R13, R14, 0x4, 0x1f ;  /* 0x0c801f000e0d7f89 */ /* 0x000ea200000e0000 */
[----:B------:R-:W-:Y:S01]  /*1de0*/  FSETP.NEU.AND P2, PT, R6, RZ, PT ;  /* 0x000000ff0600720b */ /* 0x000fe20003f4d000 */
[----:B-1----:R-:W-:Y:S01]  /*1df0*/  FMUL R10, R12, R9 ;  /* 0x000000090c0a7220 */ /* 0x002fe20000400000 */
[C---:B------:R-:W-:Y:S01]  /*1e00*/  FSETP.GEU.AND P3, PT, |R8|.reuse, 1.175494350822287508e-38, PT ;  /* 0x008000000800780b */ /* 0x040fe20003f6e200 */
[C---:B------:R-:W-:Y:S01]  /*1e10*/  FMUL R9, R8.reuse, 0.25 ;  /* 0x3e80000008097820 */ /* 0x040fe20000400000 */
[----:B------:R-:W-:-:S02]  /*1e20*/  FSETP.GT.AND P1, PT, |R8|, 8.50705917302346158658e+37, PT ;  /* 0x7e8000000800780b */ /* 0x000fc40003f24200 */
[----:B------:R-:W-:Y:S01]  /*1e30*/  FSEL R10, R10, RZ, P2 ;  /* 0x000000ff0a0a7208 */ /* 0x000fe20001000000 */
[----:B0-----:R-:W-:Y:S01]  /*1e40*/  FADD R11, -R4, R11 ;  /* 0x0000000b040b7221 */ /* 0x001fe20000000100 */
[----:B------:R-:W-:-:S03]  /*1e50*/  FSEL R15, R9, R8, P1 ;  /* 0x00000008090f7208 */ /* 0x000fc60000800000 */
[C---:B------:R-:W-:Y:S01]  /*1e60*/  FFMA R4, R11.reuse, R10, R4 ;  /* 0x0000000a0b047223 */ /* 0x040fe20000000004 */
[----:B------:R-:W-:-:S03]  /*1e70*/  FMUL R12, R11, R11 ;  /* 0x0000000b0b0c7220 */ /* 0x000fc60000400000 */
[----:B------:R-:W-:Y:S01]  /*1e80*/  @!P3 FMUL R15, R15, 16777216 ;  /* 0x4b8000000f0fb820 */ /* 0x000fe20000400000 */
[----:B------:R-:W0:Y:S01]  /*1e90*/  SHFL.BFLY PT, R11, R4, 0x2, 0x1f ;  /* 0x0c401f00040b7f89 */ /* 0x000e2200000e0000 */
[----:B------:R-:W-:Y:S01]  /*1ea0*/  LEA R18, R31, UR4, 0x2 ;  /* 0x000000041f127c11 */ /* 0x000fe2000f8e10ff */
[----:B------:R-:W-:-:S03]  /*1eb0*/  FMUL R12, R5, R12 ;  /* 0x0000000c050c7220 */ /* 0x000fc60000400000 */
[----:B------:R-:W1:Y:S01]  /*1ec0*/  MUFU.RCP R15, R15 ;  /* 0x0000000f000f7308 */ /* 0x000e620000001000 */
[----:B--2---:R-:W-:Y:S01]  /*1ed0*/  FADD R13, R14, R13 ;  /* 0x0000000d0e0d7221 */ /* 0x004fe20000000000 */
[----:B------:R-:W-:Y:S04]  /*1ee0*/  STS [R18], R27 ;  /* 0x0000001b12007388 */ /* 0x000fe80000000800 */
[----:B------:R-:W-:Y:S01]  /*1ef0*/  STS [R18+0x800], R25 ;  /* 0x0008001912007388 */ /* 0x000fe20000000800 */
[----:B------:R-:W-:-:S03]  /*1f00*/  FFMA R12, R10, R12, R13 ;  /* 0x0000000c0a0c7223 */ /* 0x000fc6000000000d */
[----:B------:R-:W-:Y:S04]  /*1f10*/  STS [R18+0x1000], R33 ;  /* 0x0010002112007388 */ /* 0x000fe80000000800 */
[----:B------:R-:W-:Y:S01]  /*1f20*/  STS [R18+0x1800], R35 ;  /* 0x0018002312007388 */ /* 0x000fe20000000800 */
[----:B------:R-:W-:-:S05]  /*1f30*/  FSEL R10, R7, R6, P1 ;  /* 0x00000006070a7208 */ /* 0x000fca0000800000 */
[----:B------:R-:W-:Y:S01]  /*1f40*/  @!P3 FMUL R10, R10, 16777216 ;  /* 0x4b8000000a0ab820 */ /* 0x000fe20000400000 */
[----:B------:R-:W-:Y:S01]  /*1f50*/  BAR.SYNC.DEFER_BLOCKING 0x0 ;  /* 0x0000000000007b1d */ /* 0x000fe20000010000 */
[----:B------:R-:W-:Y:S02]  /*1f60*/  FSETP.NEU.AND P1, PT, R8, RZ, PT ;  /* 0x000000ff0800720b */ /* 0x000fe40003f2d000 */
[----:B-1----:R-:W-:Y:S01]  /*1f70*/  FMUL R5, R15, R10 ;  /* 0x0000000a0f057220 */ /* 0x002fe20000400000 */
[----:B0-----:R-:W-:-:S04]  /*1f80*/  FADD R11, -R4, R11 ;  /* 0x0000000b040b7221 */ /* 0x001fc80000000100 */
[----:B------:R-:W-:Y:S01]  /*1f90*/  FSEL R14, R5, RZ, P1 ;  /* 0x000000ff050e7208 */ /* 0x000fe20000800000 */
[C---:B------:R-:W-:Y:S01]  /*1fa0*/  FMUL R5, R11.reuse, R11 ;  /* 0x0000000b0b057220 */ /* 0x040fe20000400000 */
[----:B------:R-:W0:Y:S03]  /*1fb0*/  SHFL.BFLY PT, R13, R12, 0x2, 0x1f ;  /* 0x0c401f000c0d7f89 */ /* 0x000e2600000e0000 */
[----:B------:R-:W-:Y:S01]  /*1fc0*/  FFMA R11, R11, R14, R4 ;  /* 0x0000000e0b0b7223 */ /* 0x000fe20000000004 */
[----:B------:R-:W-:Y:S02]  /*1fd0*/  FMUL R15, R6, R5 ;  /* 0x00000005060f7220 */ /* 0x000fe40000400000 */
[----:B------:R-:W1:Y:S01]  /*1fe0*/  LDS.128 R4, [R30] ;  /* 0x000000001e047984 */ /* 0x000e620000000c00 */
[----:B------:R-:W-:-:S05]  /*1ff0*/  FADD R10, R8, R8 ;  /* 0x00000008080a7221 */ /* 0x000fca0000000000 */
[C---:B------:R-:W-:Y:S01]  /*2000*/  FSETP.GEU.AND P2, PT, |R10|.reuse, 1.175494350822287508e-38, PT ;  /* 0x008000000a00780b */ /* 0x040fe20003f4e200 */
[C---:B------:R-:W-:Y:S01]  /*2010*/  FMUL R17, R10.reuse, 0.25 ;  /* 0x3e8000000a117820 */ /* 0x040fe20000400000 */
[----:B------:R-:W-:Y:S01]  /*2020*/  FSETP.GT.AND P1, PT, |R10|, 8.50705917302346158658e+37, PT ;  /* 0x7e8000000a00780b */ /* 0x000fe20003f24200 */
[----:B0-----:R-:W-:-:S03]  /*2030*/  FADD R13, R12, R13 ;  /* 0x0000000d0c0d7221 */ /* 0x001fc60000000000 */
[----:B------:R-:W-:Y:S01]  /*2040*/  FSEL R17, R17, R10, P1 ;  /* 0x0000000a11117208 */ /* 0x000fe20000800000 */
[----:B------:R-:W0:Y:S01]  /*2050*/  SHFL.BFLY PT, R12, R11, 0x1, 0x1f ;  /* 0x0c201f000b0c7f89 */ /* 0x000e2200000e0000 */
[----:B------:R-:W-:-:S05]  /*2060*/  FFMA R13, R14, R15, R13 ;  /* 0x0000000f0e0d7223 */ /* 0x000fca000000000d */
[----:B------:R-:W-:Y:S01]  /*2070*/  @!P2 FMUL R17, R17, 16777216 ;  /* 0x4b8000001111a820 */ /* 0x000fe20000400000 */
[----:B------:R-:W2:Y:S05]  /*2080*/  SHFL.BFLY PT, R14, R13, 0x1, 0x1f ;  /* 0x0c201f000d0e7f89 */ /* 0x000eaa00000e0000 */
[----:B------:R-:W3:Y:S01]  /*2090*/  MUFU.RCP R17, R17 ;  /* 0x0000001100117308 */ /* 0x000ee20000001000 */
[----:B------:R-:W-:-:S05]  /*20a0*/  FSEL R18, R9, R8, P1 ;  /* 0x0000000809127208 */ /* 0x000fca0000800000 */
[----:B------:R-:W-:Y:S01]  /*20b0*/  @!P2 FMUL R18, R18, 16777216 ;  /* 0x4b8000001212a820 */ /* 0x000fe20000400000 */
[----:B-1----:R-:W-:Y:S01]  /*20c0*/  @!P0 STG.E.128 desc[UR6][R36.64+0x6000], R4 ;  /* 0x0060000424008986 */ /* 0x002fe2000c101d06 */
[----:B0-----:R-:W-:Y:S02]  /*20d0*/  FADD R12, -R11, R12 ;  /* 0x0000000c0b0c7221 */ /* 0x001fe40000000100 */
[----:B---3--:R-:W-:Y:S01]  /*20e0*/  FMUL R18, R17, R18 ;  /* 0x0000001211127220 */ /* 0x008fe20000400000 */
[----:B------:R-:W-:Y:S01]  /*20f0*/  BAR.SYNC.DEFER_BLOCKING 0x0 ;  /* 0x0000000000007b1d */ /* 0x000fe20000010000 */
[----:B------:R-:W-:Y:S01]  /*2100*/  FSETP.NEU.AND P1, PT, R10, RZ, PT ;  /* 0x000000ff0a00720b */ /* 0x000fe20003f2d000 */
[----:B------:R-:W-:Y:S01]  /*2110*/  FMUL R9, R12, R12 ;  /* 0x0000000c0c097220 */ /* 0x000fe20000400000 */
[----:B------:R-:W-:Y:S02]  /*2120*/  LOP3.LUT P2, RZ, R29, 0x1f, RZ, 0xc0, !PT ;  /* 0x0000001f1dff7812 */ /* 0x000fe4000784c0ff */
[----:B------:R-:W-:Y:S01]  /*2130*/  FSEL R18, R18, RZ, P1 ;  /* 0x000000ff12127208 */ /* 0x000fe20000800000 */
[----:B--2---:R-:W-:Y:S01]  /*2140*/  FADD R13, R13, R14 ;  /* 0x0000000e0d0d7221 */ /* 0x004fe20000000000 */
[----:B------:R-:W-:Y:S01]  /*2150*/  SHF.R.U32.HI R15, RZ, 0x3, R29 ;  /* 0x00000003ff0f7819 */ /* 0x000fe2000001161d */
[----:B------:R-:W-:-:S02]  /*2160*/  FMUL R9, R8, R9 ;  /* 0x0000000908097220 */ /* 0x000fc40000400000 */
[----:B------:R-:W-:Y:S01]  /*2170*/  FFMA R14, R12, R18, R11 ;  /* 0x000000120c0e7223 */ /* 0x000fe2000000000b */
[----:B------:R-:W-:Y:S01]  /*2180*/  LOP3.LUT R15, R15, 0x3c, RZ, 0xc0, !PT ;  /* 0x0000003c0f0f7812 */ /* 0x000fe200078ec0ff */
[----:B------:R-:W-:-:S04]  /*2190*/  FFMA R18, R18, R9, R13 ;  /* 0x0000000912127223 */ /* 0x000fc8000000000d */
[----:B------:R-:W-:Y:S04]  /*21a0*/  @!P2 STS [R15+UR4+0x80], R10 ;  /* 0x0000800a0f00a988 */ /* 0x000fe80008000804 */
[----:B------:R-:W-:Y:S04]  /*21b0*/  @!P2 STS [R15+UR4], R14 ;  /* 0x0000000e0f00a988 */ /* 0x000fe80008000804 */
[----:B------:R-:W-:Y:S01]  /*21c0*/  @!P2 STS [R15+UR4+0x40], R18 ;  /* 0x000040120f00a988 */ /* 0x000fe20008000804 */
[----:B------:R-:W-:Y:S01]  /*21d0*/  BAR.SYNC.DEFER_BLOCKING 0x0 ;  /* 0x0000000000007b1d */ /* 0x000fe20000010000 */
[----:B------:R-:W-:-:S13]  /*21e0*/  ISETP.GE.AND P3, PT, R29, 0x10, PT ;  /* 0x000000101d00780c */ /* 0x000fda0003f66270 */
[----:B------:R-:W0:Y:S04]  /*21f0*/  @!P3 LDS R3, [R16+UR4+0x80] ;  /* 0x000080041003b984 */ /* 0x000e280008000800 */
[----:B------:R-:W-:Y:S04]  /*2200*/  @!P3 LDS R28, [R16+UR4] ;  /* 0x00000004101cb984 */ /* 0x000fe80008000800 */
[----:B------:R-:W-:Y:S04]  /*2210*/  @!P3 LDS R2, [R16+UR4+0x40] ;  /* 0x000040041002b984 */ /* 0x000fe80008000800 */
[----:B0-----:R-:W0:Y:S02]  /*2220*/  SHFL.BFLY PT, R12, R3, 0x8, 0x1f ;  /* 0x0d001f00030c7f89 */ /* 0x001e2400000e0000 */
[----:B0-----:R-:W-:-:S05]  /*2230*/  FADD R8, R3, R12 ;  /* 0x0000000c03087221 */ /* 0x001fca0000000000 */
[C---:B------:R-:W-:Y:S01]  /*2240*/  FSETP.GEU.AND P2, PT, |R8|.reuse, 1.175494350822287508e-38, PT ;  /* 0x008000000800780b */ /* 0x040fe20003f4e200 */
[C---:B------:R-:W-:Y:S01]  /*2250*/  FMUL R5, R8.reuse, 0.25 ;  /* 0x3e80000008057820 */ /* 0x040fe20000400000 */
[----:B------:R-:W-:Y:S01]  /*2260*/  FSETP.GT.AND P1, PT, |R8|, 8.50705917302346158658e+37, PT ;  /* 0x7e8000000800780b */ /* 0x000fe20003f24200 */
[----:B------:R-:W0:Y:S03]  /*2270*/  SHFL.BFLY PT, R11, R8, 0x4, 0x1f ;  /* 0x0c801f00080b7f89 */ /* 0x000e2600000e0000 */
[----:B------:R-:W-:Y:S02]  /*2280*/  FSEL R6, R5, R8, P1 ;  /* 0x0000000805067208 */ /* 0x000fe40000800000 */
[----:B------:R-:W1:Y:S05]  /*2290*/  SHFL.BFLY PT, R5, R28, 0x8, 0x1f ;  /* 0x0d001f001c057f89 */ /* 0x000e6a00000e0000 */
[----:B------:R-:W-:-:S04]  /*22a0*/  @!P2 FMUL R6, R6, 16777216 ;  /* 0x4b8000000606a820 */ /* 0x000fc80000400000 */
[----:B------:R-:W2:Y:S01]  /*22b0*/  MUFU.RCP R9, R6 ;  /* 0x0000000600097308 */ /* 0x000ea20000001000 */
[----:B------:R-:W3:Y:S01]  /*22c0*/  SHFL.BFLY PT, R7, R2, 0x8, 0x1f ;  /* 0x0d001f0002077f89 */ /* 0x000ee200000e0000 */
[----:B------:R-:W-:-:S04]  /*22d0*/  @P1 FMUL R12, R12, 0.25 ;  /* 0x3e8000000c0c1820 */ /* 0x000fc80000400000 */
[----:B------:R-:W-:Y:S01]  /*22e0*/  @!P2 FMUL R12, R12, 16777216 ;  /* 0x4b8000000c0ca820 */ /* 0x000fe20000400000 */
[C---:B0-----:R-:W-:Y:S01]  /*22f0*/  FADD R4, R8.reuse, R11 ;  /* 0x0000000b08047221 */ /* 0x041fe20000000000 */
[----:B------:R-:W-:Y:S02]  /*2300*/  FSETP.NEU.AND P2, PT, R8, RZ, PT ;  /* 0x000000ff0800720b */ /* 0x000fe40003f4d000 */
[----:B--2---:R-:W-:Y:S02]  /*2310*/  FMUL R12, R9, R12 ;  /* 0x0000000c090c7220 */ /* 0x004fe40000400000 */
[----:B------:R-:W-:Y:S01]  /*2320*/  FSETP.GEU.AND P3, PT, |R4|, 1.175494350822287508e-38, PT ;  /* 0x008000000400780b */ /* 0x000fe20003f6e200 */
[----:B-1----:R-:W-:Y:S01]  /*2330*/  FADD R9, -R28, R5 ;  /* 0x000000051c097221 */ /* 0x002fe20000000100 */
[C---:B------:R-:W-:Y:S01]  /*2340*/  FMUL R13, R4.reuse, 0.25 ;  /* 0x3e800000040d7820 */ /* 0x040fe20000400000 */
[----:B------:R-:W-:Y:S01]  /*2350*/  FSETP.GT.AND P1, PT, |R4|, 8.50705917302346158658e+37, PT ;  /* 0x7e8000000400780b */ /* 0x000fe20003f24200 */
[----:B------:R-:W0:Y:S01]  /*2360*/  SHFL.BFLY PT, R5, R4, 0x2, 0x1f ;  /* 0x0c401f0004057f89 */ /* 0x000e2200000e0000 */
[----:B------:R-:W-:Y:S01]  /*2370*/  FSEL R12, R12, RZ, P2 ;  /* 0x000000ff0c0c7208 */ /* 0x000fe20001000000 */
[----:B------:R-:W-:Y:S01]  /*2380*/  FMUL R6, R9, R9 ;  /* 0x0000000909067220 */ /* 0x000fe20000400000 */
[----:B------:R-:W-:-:S03]  /*2390*/  FSEL R13, R13, R4, P1 ;  /* 0x000000040d0d7208 */ /* 0x000fc60000800000 */
[----:B------:R-:W-:Y:S01]  /*23a0*/  FFMA R9, R9, R12, R28 ;  /* 0x0000000c09097223 */ /* 0x000fe2000000001c */
[----:B---3--:R-:W-:Y:S01]  /*23b0*/  FADD R7, R2, R7 ;  /* 0x0000000702077221 */ /* 0x008fe20000000000 */
[----:B------:R-:W-:Y:S01]  /*23c0*/  FMUL R6, R3, R6 ;  /* 0x0000000603067220 */ /* 0x000fe20000400000 */
[----:B------:R-:W-:Y:S02]  /*23d0*/  @!P3 FMUL R13, R13, 16777216 ;  /* 0x4b8000000d0db820 */ /* 0x000fe40000400000 */
[----:B------:R-:W1:Y:S01]  /*23e0*/  SHFL.BFLY PT, R10, R9, 0x4, 0x1f ;  /* 0x0c801f00090a7f89 */ /* 0x000e6200000e0000 */
[----:B------:R-:W-:Y:S02]  /*23f0*/  FFMA R6, R12, R6, R7 ;  /* 0x000000060c067223 */ /* 0x000fe40000000007 */
[----:B------:R-:W2:Y:S01]  /*2400*/  MUFU.RCP R12, R13 ;  /* 0x0000000d000c7308 */ /* 0x000ea20000001000 */
[----:B------:R-:W-:Y:S02]  /*2410*/  @P1 FMUL R11, R11, 0.25 ;  /* 0x3e8000000b0b1820 */ /* 0x000fe40000400000 */
[----:B------:R-:W3:Y:S02]  /*2420*/  SHFL.BFLY PT, R3, R6, 0x4, 0x1f ;  /* 0x0c801f0006037f89 */ /* 0x000ee400000e0000 */
[----:B------:R-:W-:Y:S01]  /*2430*/  @!P3 FMUL R11, R11, 16777216 ;  /* 0x4b8000000b0bb820 */ /* 0x000fe20000400000 */
[C---:B0-----:R-:W-:Y:S01]  /*2440*/  FADD R2, R4.reuse, R5 ;  /* 0x0000000504027221 */ /* 0x041fe20000000000 */
[----:B------:R-:W-:-:S02]  /*2450*/  FSETP.NEU.AND P2, PT, R4, RZ, PT ;  /* 0x000000ff0400720b */ /* 0x000fc40003f4d000 */
[----:B--2---:R-:W-:Y:S02]  /*2460*/  FMUL R12, R12, R11 ;  /* 0x0000000b0c0c7220 */ /* 0x004fe40000400000 */
[C---:B------:R-:W-:Y:S01]  /*2470*/  FSETP.GEU.AND P3, PT, |R2|.reuse, 1.175494350822287508e-38, PT ;  /* 0x008000000200780b */ /* 0x040fe20003f6e200 */
[C---:B------:R-:W-:Y:S01]  /*2480*/  FMUL R11, R2.reuse, 0.25 ;  /* 0x3e800000020b7820 */ /* 0x040fe20000400000 */
[----:B------:R-:W-:Y:S02]  /*2490*/  FSETP.GT.AND P1, PT, |R2|, 8.50705917302346158658e+37, PT ;  /* 0x7e8000000200780b */ /* 0x000fe40003f24200 */
[----:B------:R-:W-:Y:S01]  /*24a0*/  FSEL R12, R12, RZ, P2 ;  /* 0x000000ff0c0c7208 */ /* 0x000fe20001000000 */
[----:B-1----:R-:W-:Y:S01]  /*24b0*/  FADD R10, -R9, R10 ;  /* 0x0000000a090a7221 */ /* 0x002fe20000000100 */
[----:B------:R-:W-:Y:S01]  /*24c0*/  FSEL R11, R11, R2, P1 ;  /* 0x000000020b0b7208 */ /* 0x000fe20000800000 */
[----:B------:R-:W0:Y:S02]  /*24d0*/  SHFL.BFLY PT, R13, R2, 0x1, 0x1f ;  /* 0x0c201f00020d7f89 */ /* 0x000e2400000e0000 */
[C---:B------:R-:W-:Y:S01]  /*24e0*/  FFMA R9, R10.reuse, R12, R9 ;  /* 0x0000000c0a097223 */ /* 0x040fe20000000009 */
[----:B------:R-:W-:Y:S01]  /*24f0*/  FMUL R7, R10, R10 ;  /* 0x0000000a0a077220 */ /* 0x000fe20000400000 */
[----:B---3--:R-:W-:-:S02]  /*2500*/  FADD R3, R6, R3 ;  /* 0x0000000306037221 */ /* 0x008fc40000000000 */
[----:B------:R-:W-:Y:S01]  /*2510*/  @!P3 FMUL R11, R11, 16777216 ;  /* 0x4b8000000b0bb820 */ /* 0x000fe20000400000 */
[----:B------:R-:W-:Y:S01]  /*2520*/  FMUL R7, R8, R7 ;  /* 0x0000000708077220 */ /* 0x000fe20000400000 */
[----:B------:R-:W1:Y:S02]  /*2530*/  SHFL.BFLY PT, R6, R9, 0x2, 0x1f ;  /* 0x0c401f0009067f89 */ /* 0x000e6400000e0000 */
[----:B------:R-:W2:Y:S01]  /*2540*/  MUFU.RCP R10, R11 ;  /* 0x0000000b000a7308 */ /* 0x000ea20000001000 */
[----:B------:R-:W-:Y:S01]  /*2550*/  FFMA R3, R12, R7, R3 ;  /* 0x000000070c037223 */ /* 0x000fe20000000003 */
[----:B------:R-:W-:-:S04]  /*2560*/  @P1 FMUL R5, R5, 0.25 ;  /* 0x3e80000005051820 */ /* 0x000fc80000400000 */
[----:B------:R-:W3:Y:S01]  /*2570*/  SHFL.BFLY PT, R8, R3, 0x2, 0x1f ;  /* 0x0c401f0003087f89 */ /* 0x000ee200000e0000 */
[----:B------:R-:W-:Y:S01]  /*2580*/  @!P3 FMUL R5, R5, 16777216 ;  /* 0x4b8000000505b820 */ /* 0x000fe20000400000 */
[----:B------:R-:W-:-:S03]  /*2590*/  FSETP.NEU.AND P1, PT, R2, RZ, PT ;  /* 0x000000ff0200720b */ /* 0x000fc60003f2d000 */
[----:B--2---:R-:W-:Y:S01]  /*25a0*/  FMUL R10, R10, R5 ;  /* 0x000000050a0a7220 */ /* 0x004fe20000400000 */
[----:B0-----:R-:W-:-:S04]  /*25b0*/  FADD R7, R2, R13 ;  /* 0x0000000d02077221 */ /* 0x001fc80000000000 */
[----:B------:R-:W-:Y:S01]  /*25c0*/  FSEL R10, R10, RZ, P1 ;  /* 0x000000ff0a0a7208 */ /* 0x000fe20000800000 */
[----:B-1----:R-:W-:Y:S01]  /*25d0*/  FADD R6, -R9, R6 ;  /* 0x0000000609067221 */ /* 0x002fe20000000100 */
[----:B------:R-:W-:-:S03]  /*25e0*/  FSETP.GEU.AND P2, PT, |R7|, 1.175494350822287508e-38, PT ;  /* 0x008000000700780b */ /* 0x000fc60003f4e200 */
[C---:B------:R-:W-:Y:S01]  /*25f0*/  FFMA R9, R6.reuse, R10, R9 ;  /* 0x0000000a06097223 */ /* 0x040fe20000000009 */
[----:B------:R-:W-:Y:S01]  /*2600*/  FMUL R5, R6, R6 ;  /* 0x0000000606057220 */ /* 0x000fe20000400000 */
[C---:B------:R-:W-:Y:S01]  /*2610*/  FMUL R6, R7.reuse, 0.25 ;  /* 0x3e80000007067820 */ /* 0x040fe20000400000 */
[----:B------:R-:W-:Y:S01]  /*2620*/  FSETP.GT.AND P1, PT, |R7|, 8.50705917302346158658e+37, PT ;  /* 0x7e8000000700780b */ /* 0x000fe20003f24200 */
[----:B---3--:R-:W-:Y:S01]  /*2630*/  FADD R3, R3, R8 ;  /* 0x0000000803037221 */ /* 0x008fe20000000000 */
[----:B------:R-:W-:Y:S02]  /*2640*/  FMUL R5, R4, R5 ;  /* 0x0000000504057220 */ /* 0x000fe40000400000 */
[----:B------:R-:W-:Y:S01]  /*2650*/  FSEL R8, R6, R7, P1 ;  /* 0x0000000706087208 */ /* 0x000fe20000800000 */
[----:B------:R-:W0:Y:S01]  /*2660*/  SHFL.BFLY PT, R4, R9, 0x1, 0x1f ;  /* 0x0c201f0009047f89 */ /* 0x000e2200000e0000 */
[----:B------:R-:W-:-:S03]  /*2670*/  FFMA R3, R10, R5, R3 ;  /* 0x000000050a037223 */ /* 0x000fc60000000003 */
[----:B------:R-:W-:Y:S02]  /*2680*/  @!P2 FMUL R8, R8, 16777216 ;  /* 0x4b8000000808a820 */ /* 0x000fe40000400000 */
[----:B------:R-:W1:Y:S04]  /*2690*/  SHFL.BFLY PT, R6, R3, 0x1, 0x1f ;  /* 0x0c201f0003067f89 */ /* 0x000e6800000e0000 */
[----:B------:R-:W2:Y:S01]  /*26a0*/  MUFU.RCP R8, R8 ;  /* 0x0000000800087308 */ /* 0x000ea20000001000 */
[----:B------:R-:W-:Y:S01]  /*26b0*/  @P1 FMUL R13, R13, 0.25 ;  /* 0x3e8000000d0d1820 */ /* 0x000fe20000400000 */
[----:B------:R-:W-:-:S03]  /*26c0*/  LOP3.LUT P1, RZ, R29, 0xf, RZ, 0xc0, !PT ;  /* 0x0000000f1dff7812 */ /* 0x000fc6000782c0ff */
[----:B------:R-:W-:Y:S01]  /*26d0*/  @!P2 FMUL R13, R13, 16777216 ;  /* 0x4b8000000d0da820 */ /* 0x000fe20000400000 */
[----:B------:R-:W-:Y:S02]  /*26e0*/  FSETP.NEU.AND P2, PT, R7, RZ, PT ;  /* 0x000000ff0700720b */ /* 0x000fe40003f4d000 */
[----:B------:R-:W-:Y:S01]  /*26f0*/  ISETP.LT.AND P1, PT, R29, 0x10, !P1 ;  /* 0x000000101d00780c */ /* 0x000fe20004f21270 */
[----:B0-----:R-:W-:Y:S01]  /*2700*/  FADD R4, -R9, R4 ;  /* 0x0000000409047221 */ /* 0x001fe20000000100 */
[----:B--2---:R-:W-:-:S03]  /*2710*/  FMUL R13, R8, R13 ;  /* 0x0000000d080d7220 */ /* 0x004fc60000400000 */
[----:B------:R-:W-:Y:S02]  /*2720*/  FMUL R5, R4, R4 ;  /* 0x0000000404057220 */ /* 0x000fe40000400000 */
[----:B------:R-:W-:Y:S01]  /*2730*/  FSEL R13, R13, RZ, P2 ;  /* 0x000000ff0d0d7208 */ /* 0x000fe20001000000 */
[----:B-1----:R-:W-:Y:S01]  /*2740*/  FADD R6, R3, R6 ;  /* 0x0000000603067221 */ /* 0x002fe20000000000 */
[----:B------:R-:W-:-:S04]  /*2750*/  FMUL R5, R2, R5 ;  /* 0x0000000502057220 */ /* 0x000fc80000400000 */
[----:B------:R-:W-:Y:S01]  /*2760*/  @P1 STS [R16+UR4+0x80], R7 ;  /* 0x0000800710001988 */ /* 0x000fe20008000804 */
[----:B------:R-:W0:Y:S01]  /*2770*/  LDC.64 R2, c[0x0][0x228] ;  /* 0x00008a00ff027b82 */ /* 0x000e220000000a00 */
[----:B------:R-:W-:Y:S01]  /*2780*/  FFMA R9, R4, R13, R9 ;  /* 0x0000000d04097223 */ /* 0x000fe20000000009 */
[----:B------:R-:W-:-:S04]  /*2790*/  FFMA R13, R13, R5, R6 ;  /* 0x000000050d0d7223 */ /* 0x000fc80000000006 */
[----:B------:R-:W-:Y:S02]  /*27a0*/  @P1 STS [R16+UR4], R9 ;  /* 0x0000000910001988 */ /* 0x000fe40008000804 */
[----:B------:R-:W1:Y:S02]  /*27b0*/  LDC.64 R4, c[0x0][0x230] ;  /* 0x00008c00ff047b82 */ /* 0x000e640000000a00 */
[----:B------:R-:W-:Y:S06]  /*27c0*/  @P1 STS [R16+UR4+0x40], R13 ;  /* 0x0000400d10001988 */ /* 0x000fec0008000804 */
[----:B------:R-:W-:Y:S06]  /*27d0*/  BAR.SYNC.DEFER_BLOCKING 0x0 ;  /* 0x0000000000007b1d */ /* 0x000fec0000010000 */
[----:B------:R-:W2:Y:S04]  /*27e0*/  LDS R11, [UR4] ;  /* 0x00000004ff0b7984 */ /* 0x000ea80008000800 */
[----:B------:R-:W3:Y:S01]  /*27f0*/  LDS R15, [UR4+0x40] ;  /* 0x00004004ff0f7984 */ /* 0x000ee20008000800 */
[----:B------:R-:W-:Y:S01]  /*2800*/  ISETP.EQ.AND P0, PT, R31, RZ, !P0 ;  /* 0x000000ff1f00720c */ /* 0x000fe20004702270 */
[----:B0-----:R-:W-:-:S04]  /*2810*/  IMAD.WIDE R2, R0, 0x4, R2 ;  /* 0x0000000400027825 */ /* 0x001fc800078e0202 */
[----:B-1----:R-:W-:-:S08]  /*2820*/  IMAD.WIDE R4, R0, 0x4, R4 ;  /* 0x0000000400047825 */ /* 0x002fd000078e0204 */
[----:B--2---:R0:W-:Y:S04]  /*2830*/  @P0 STG.E desc[UR6][R2.64], R11 ;  /* 0x0000000b02000986 */ /* 0x0041e8000c101906 */
[----:B---3--:R0:W-:Y:S02]  /*2840*/  @P0 STG.E desc[UR6][R4.64], R15 ;  /* 0x0000000f04000986 */ /* 0x0081e4000c101906 */
[----:B0-----:R-:W-:Y:S05]  /*2850*/  @!P0 EXIT ;  /* 0x000000000000894d */ /* 0x001fea0003800000 */
[----:B0-----:R-:W0:Y:S01]  /*2860*/  LDS R5, [UR4+0x80] ;  /* 0x00008004ff057984 */ /* 0x001e220008000800 */
[----:B------:R-:W1:Y:S02]  /*2870*/  LDC.64 R2, c[0x0][0x238] ;  /* 0x00008e00ff027b82 */ /* 0x000e640000000a00 */
[----:B-1----:R-:W-:-:S05]  /*2880*/  IMAD.WIDE R2, R0, 0x4, R2 ;  /* 0x0000000400027825 */ /* 0x002fca00078e0202 */
[----:B0-----:R-:W-:Y:S01]  /*2890*/  STG.E desc[UR6][R2.64], R5 ;  /* 0x0000000502007986 */ /* 0x001fe2000c101906 */
[----:B------:R-:W-:Y:S05]  /*28a0*/  EXIT ;  /* 0x000000000000794d */ /* 0x000fea0003800000 */
.L_x_0:
[----:B------:R-:W-:-:S00]  /*28b0*/  BRA `(.L_x_0) ;  /* 0xfffffffc00fc7947 */ /* 0x000fc0000383ffff */
[----:B------:R-:W-:-:S00]  /*28c0*/  NOP ;  /* 0x0000000000007918 */ /* 0x000fc00000000000 */
        /* <DEDUP_REMOVED lines=11> */
.L_x_1:


//--------------------- .nv.shared.triton_red_fused_convolution_native_group_norm_23 --------------------------
	.section	.nv.shared.triton_red_fused_convolution_native_group_norm_23,"aw",@nobits
	.sectionflags	@""
	.align	16
	.zero		1024


//--------------------- .nv.constant0.triton_red_fused_convolution_native_group_norm_23 --------------------------
	.section	.nv.constant0.triton_red_fused_convolution_native_group_norm_23,"a",@progbits
	.sectionflags	@""
	.align	4
.nv.constant0.triton_red_fused_convolution_native_group_norm_23:
	.zero		584
